//
// Generated by NVIDIA NVVM Compiler
//
// Compiler Build ID: CL-36424714
// Cuda compilation tools, release 13.0, V13.0.88
// Based on NVVM 20.0.0
//

.version 9.0
.target sm_100
.address_size 64

	// .globl	_Z11setupKerneljP17curandStateXORWOW
.global .align 4 .b8 precalc_xorwow_matrix[102400];
.global .align 4 .b8 precalc_xorwow_offset_matrix[102400];
.global .align 4 .b8 mrg32k3aM1[2304];
.global .align 4 .b8 mrg32k3aM2[2304];
.global .align 4 .b8 mrg32k3aM1SubSeq[2016];
.global .align 4 .b8 mrg32k3aM2SubSeq[2016];
.global .align 4 .b8 mrg32k3aM1Seq[2304];
.global .align 4 .b8 mrg32k3aM2Seq[2304];
.const .align 8 .b8 __cr_lgamma_table[72];

.visible .entry _Z11setupKerneljP17curandStateXORWOW(
	.param .u32 _Z11setupKerneljP17curandStateXORWOW_param_0,
	.param .u64 .ptr .align 1 _Z11setupKerneljP17curandStateXORWOW_param_1
)
{
	.reg .pred 	%p<24>;
	.reg .b32 	%r<407>;
	.reg .b64 	%rd<18>;

	ld.param.u32 	%r182, [_Z11setupKerneljP17curandStateXORWOW_param_0];
	ld.param.u64 	%rd8, [_Z11setupKerneljP17curandStateXORWOW_param_1];
	cvta.to.global.u64 	%rd9, %rd8;
	mov.u32 	%r183, %tid.x;
	add.s32 	%r184, %r182, %r183;
	cvt.u64.u32 	%rd17, %r183;
	mul.wide.u32 	%rd10, %r183, 48;
	add.s64 	%rd2, %rd9, %rd10;
	xor.b32  	%r185, %r184, -1429050551;
	mul.lo.s32 	%r186, %r185, 1099087573;
	add.s32 	%r187, %r186, -638133224;
	add.s32 	%r188, %r186, 123456789;
	st.global.v2.u32 	[%rd2], {%r187, %r188};
	xor.b32  	%r189, %r186, 362436069;
	mov.b32 	%r190, -123459836;
	st.global.v2.u32 	[%rd2+8], {%r189, %r190};
	add.s32 	%r191, %r186, 5783321;
	mov.b32 	%r192, -589760388;
	st.global.v2.u32 	[%rd2+16], {%r192, %r191};
	setp.eq.s32 	%p1, %r183, 0;
	@%p1 bra 	$L__BB0_42;
	mov.b32 	%r313, 0;
	mov.u64 	%rd12, precalc_xorwow_matrix;
$L__BB0_2:
	and.b64  	%rd4, %rd17, 3;
	setp.eq.s64 	%p2, %rd4, 0;
	@%p2 bra 	$L__BB0_41;
	mul.wide.u32 	%rd11, %r313, 3200;
	add.s64 	%rd5, %rd12, %rd11;
	cvt.u32.u64 	%r2, %rd4;
	mov.b32 	%r314, 0;
$L__BB0_4:
	mov.b32 	%r327, 0;
	mov.u32 	%r328, %r327;
	mov.u32 	%r329, %r327;
	mov.u32 	%r330, %r327;
	mov.u32 	%r331, %r327;
	mov.u32 	%r320, %r327;
$L__BB0_5:
	mul.wide.u32 	%rd13, %r320, 4;
	add.s64 	%rd14, %rd2, %rd13;
	ld.global.u32 	%r10, [%rd14+4];
	shl.b32 	%r11, %r320, 5;
	mov.b32 	%r326, 0;
$L__BB0_6:
	.pragma "nounroll";
	shr.u32 	%r197, %r10, %r326;
	and.b32  	%r198, %r197, 1;
	setp.eq.b32 	%p3, %r198, 1;
	not.pred 	%p4, %p3;
	add.s32 	%r199, %r11, %r326;
	mul.lo.s32 	%r200, %r199, 5;
	mul.wide.u32 	%rd15, %r200, 4;
	add.s64 	%rd6, %rd5, %rd15;
	@%p4 bra 	$L__BB0_8;
	ld.global.u32 	%r201, [%rd6];
	xor.b32  	%r331, %r331, %r201;
	ld.global.u32 	%r202, [%rd6+4];
	xor.b32  	%r330, %r330, %r202;
	ld.global.u32 	%r203, [%rd6+8];
	xor.b32  	%r329, %r329, %r203;
	ld.global.u32 	%r204, [%rd6+12];
	xor.b32  	%r328, %r328, %r204;
	ld.global.u32 	%r205, [%rd6+16];
	xor.b32  	%r327, %r327, %r205;
$L__BB0_8:
	and.b32  	%r207, %r197, 2;
	setp.eq.s32 	%p5, %r207, 0;
	@%p5 bra 	$L__BB0_10;
	ld.global.u32 	%r208, [%rd6+20];
	xor.b32  	%r331, %r331, %r208;
	ld.global.u32 	%r209, [%rd6+24];
	xor.b32  	%r330, %r330, %r209;
	ld.global.u32 	%r210, [%rd6+28];
	xor.b32  	%r329, %r329, %r210;
	ld.global.u32 	%r211, [%rd6+32];
	xor.b32  	%r328, %r328, %r211;
	ld.global.u32 	%r212, [%rd6+36];
	xor.b32  	%r327, %r327, %r212;
$L__BB0_10:
	and.b32  	%r214, %r197, 4;
	setp.eq.s32 	%p6, %r214, 0;
	@%p6 bra 	$L__BB0_12;
	ld.global.u32 	%r215, [%rd6+40];
	xor.b32  	%r331, %r331, %r215;
	ld.global.u32 	%r216, [%rd6+44];
	xor.b32  	%r330, %r330, %r216;
	ld.global.u32 	%r217, [%rd6+48];
	xor.b32  	%r329, %r329, %r217;
	ld.global.u32 	%r218, [%rd6+52];
	xor.b32  	%r328, %r328, %r218;
	ld.global.u32 	%r219, [%rd6+56];
	xor.b32  	%r327, %r327, %r219;
$L__BB0_12:
	and.b32  	%r221, %r197, 8;
	setp.eq.s32 	%p7, %r221, 0;
	@%p7 bra 	$L__BB0_14;
	ld.global.u32 	%r222, [%rd6+60];
	xor.b32  	%r331, %r331, %r222;
	ld.global.u32 	%r223, [%rd6+64];
	xor.b32  	%r330, %r330, %r223;
	ld.global.u32 	%r224, [%rd6+68];
	xor.b32  	%r329, %r329, %r224;
	ld.global.u32 	%r225, [%rd6+72];
	xor.b32  	%r328, %r328, %r225;
	ld.global.u32 	%r226, [%rd6+76];
	xor.b32  	%r327, %r327, %r226;
$L__BB0_14:
	and.b32  	%r228, %r197, 16;
	setp.eq.s32 	%p8, %r228, 0;
	@%p8 bra 	$L__BB0_16;
	ld.global.u32 	%r229, [%rd6+80];
	xor.b32  	%r331, %r331, %r229;
	ld.global.u32 	%r230, [%rd6+84];
	xor.b32  	%r330, %r330, %r230;
	ld.global.u32 	%r231, [%rd6+88];
	xor.b32  	%r329, %r329, %r231;
	ld.global.u32 	%r232, [%rd6+92];
	xor.b32  	%r328, %r328, %r232;
	ld.global.u32 	%r233, [%rd6+96];
	xor.b32  	%r327, %r327, %r233;
$L__BB0_16:
	and.b32  	%r235, %r197, 32;
	setp.eq.s32 	%p9, %r235, 0;
	@%p9 bra 	$L__BB0_18;
	ld.global.u32 	%r236, [%rd6+100];
	xor.b32  	%r331, %r331, %r236;
	ld.global.u32 	%r237, [%rd6+104];
	xor.b32  	%r330, %r330, %r237;
	ld.global.u32 	%r238, [%rd6+108];
	xor.b32  	%r329, %r329, %r238;
	ld.global.u32 	%r239, [%rd6+112];
	xor.b32  	%r328, %r328, %r239;
	ld.global.u32 	%r240, [%rd6+116];
	xor.b32  	%r327, %r327, %r240;
$L__BB0_18:
	and.b32  	%r242, %r197, 64;
	setp.eq.s32 	%p10, %r242, 0;
	@%p10 bra 	$L__BB0_20;
	ld.global.u32 	%r243, [%rd6+120];
	xor.b32  	%r331, %r331, %r243;
	ld.global.u32 	%r244, [%rd6+124];
	xor.b32  	%r330, %r330, %r244;
	ld.global.u32 	%r245, [%rd6+128];
	xor.b32  	%r329, %r329, %r245;
	ld.global.u32 	%r246, [%rd6+132];
	xor.b32  	%r328, %r328, %r246;
	ld.global.u32 	%r247, [%rd6+136];
	xor.b32  	%r327, %r327, %r247;
$L__BB0_20:
	and.b32  	%r249, %r197, 128;
	setp.eq.s32 	%p11, %r249, 0;
	@%p11 bra 	$L__BB0_22;
	ld.global.u32 	%r250, [%rd6+140];
	xor.b32  	%r331, %r331, %r250;
	ld.global.u32 	%r251, [%rd6+144];
	xor.b32  	%r330, %r330, %r251;
	ld.global.u32 	%r252, [%rd6+148];
	xor.b32  	%r329, %r329, %r252;
	ld.global.u32 	%r253, [%rd6+152];
	xor.b32  	%r328, %r328, %r253;
	ld.global.u32 	%r254, [%rd6+156];
	xor.b32  	%r327, %r327, %r254;
$L__BB0_22:
	and.b32  	%r256, %r197, 256;
	setp.eq.s32 	%p12, %r256, 0;
	@%p12 bra 	$L__BB0_24;
	ld.global.u32 	%r257, [%rd6+160];
	xor.b32  	%r331, %r331, %r257;
	ld.global.u32 	%r258, [%rd6+164];
	xor.b32  	%r330, %r330, %r258;
	ld.global.u32 	%r259, [%rd6+168];
	xor.b32  	%r329, %r329, %r259;
	ld.global.u32 	%r260, [%rd6+172];
	xor.b32  	%r328, %r328, %r260;
	ld.global.u32 	%r261, [%rd6+176];
	xor.b32  	%r327, %r327, %r261;
$L__BB0_24:
	and.b32  	%r263, %r197, 512;
	setp.eq.s32 	%p13, %r263, 0;
	@%p13 bra 	$L__BB0_26;
	ld.global.u32 	%r264, [%rd6+180];
	xor.b32  	%r331, %r331, %r264;
	ld.global.u32 	%r265, [%rd6+184];
	xor.b32  	%r330, %r330, %r265;
	ld.global.u32 	%r266, [%rd6+188];
	xor.b32  	%r329, %r329, %r266;
	ld.global.u32 	%r267, [%rd6+192];
	xor.b32  	%r328, %r328, %r267;
	ld.global.u32 	%r268, [%rd6+196];
	xor.b32  	%r327, %r327, %r268;
$L__BB0_26:
	and.b32  	%r270, %r197, 1024;
	setp.eq.s32 	%p14, %r270, 0;
	@%p14 bra 	$L__BB0_28;
	ld.global.u32 	%r271, [%rd6+200];
	xor.b32  	%r331, %r331, %r271;
	ld.global.u32 	%r272, [%rd6+204];
	xor.b32  	%r330, %r330, %r272;
	ld.global.u32 	%r273, [%rd6+208];
	xor.b32  	%r329, %r329, %r273;
	ld.global.u32 	%r274, [%rd6+212];
	xor.b32  	%r328, %r328, %r274;
	ld.global.u32 	%r275, [%rd6+216];
	xor.b32  	%r327, %r327, %r275;
$L__BB0_28:
	and.b32  	%r277, %r197, 2048;
	setp.eq.s32 	%p15, %r277, 0;
	@%p15 bra 	$L__BB0_30;
	ld.global.u32 	%r278, [%rd6+220];
	xor.b32  	%r331, %r331, %r278;
	ld.global.u32 	%r279, [%rd6+224];
	xor.b32  	%r330, %r330, %r279;
	ld.global.u32 	%r280, [%rd6+228];
	xor.b32  	%r329, %r329, %r280;
	ld.global.u32 	%r281, [%rd6+232];
	xor.b32  	%r328, %r328, %r281;
	ld.global.u32 	%r282, [%rd6+236];
	xor.b32  	%r327, %r327, %r282;
$L__BB0_30:
	and.b32  	%r284, %r197, 4096;
	setp.eq.s32 	%p16, %r284, 0;
	@%p16 bra 	$L__BB0_32;
	ld.global.u32 	%r285, [%rd6+240];
	xor.b32  	%r331, %r331, %r285;
	ld.global.u32 	%r286, [%rd6+244];
	xor.b32  	%r330, %r330, %r286;
	ld.global.u32 	%r287, [%rd6+248];
	xor.b32  	%r329, %r329, %r287;
	ld.global.u32 	%r288, [%rd6+252];
	xor.b32  	%r328, %r328, %r288;
	ld.global.u32 	%r289, [%rd6+256];
	xor.b32  	%r327, %r327, %r289;
$L__BB0_32:
	and.b32  	%r291, %r197, 8192;
	setp.eq.s32 	%p17, %r291, 0;
	@%p17 bra 	$L__BB0_34;
	ld.global.u32 	%r292, [%rd6+260];
	xor.b32  	%r331, %r331, %r292;
	ld.global.u32 	%r293, [%rd6+264];
	xor.b32  	%r330, %r330, %r293;
	ld.global.u32 	%r294, [%rd6+268];
	xor.b32  	%r329, %r329, %r294;
	ld.global.u32 	%r295, [%rd6+272];
	xor.b32  	%r328, %r328, %r295;
	ld.global.u32 	%r296, [%rd6+276];
	xor.b32  	%r327, %r327, %r296;
$L__BB0_34:
	and.b32  	%r298, %r197, 16384;
	setp.eq.s32 	%p18, %r298, 0;
	@%p18 bra 	$L__BB0_36;
	ld.global.u32 	%r299, [%rd6+280];
	xor.b32  	%r331, %r331, %r299;
	ld.global.u32 	%r300, [%rd6+284];
	xor.b32  	%r330, %r330, %r300;
	ld.global.u32 	%r301, [%rd6+288];
	xor.b32  	%r329, %r329, %r301;
	ld.global.u32 	%r302, [%rd6+292];
	xor.b32  	%r328, %r328, %r302;
	ld.global.u32 	%r303, [%rd6+296];
	xor.b32  	%r327, %r327, %r303;
$L__BB0_36:
	and.b32  	%r305, %r197, 32768;
	setp.eq.s32 	%p19, %r305, 0;
	@%p19 bra 	$L__BB0_38;
	ld.global.u32 	%r306, [%rd6+300];
	xor.b32  	%r331, %r331, %r306;
	ld.global.u32 	%r307, [%rd6+304];
	xor.b32  	%r330, %r330, %r307;
	ld.global.u32 	%r308, [%rd6+308];
	xor.b32  	%r329, %r329, %r308;
	ld.global.u32 	%r309, [%rd6+312];
	xor.b32  	%r328, %r328, %r309;
	ld.global.u32 	%r310, [%rd6+316];
	xor.b32  	%r327, %r327, %r310;
$L__BB0_38:
	add.s32 	%r326, %r326, 16;
	setp.ne.s32 	%p20, %r326, 32;
	@%p20 bra 	$L__BB0_6;
	mad.lo.s32 	%r311, %r320, -31, %r11;
	add.s32 	%r320, %r311, 1;
	setp.ne.s32 	%p21, %r320, 5;
	@%p21 bra 	$L__BB0_5;
	st.global.u32 	[%rd2+4], %r331;
	st.global.u32 	[%rd2+8], %r330;
	st.global.u32 	[%rd2+12], %r329;
	st.global.u32 	[%rd2+16], %r328;
	st.global.u32 	[%rd2+20], %r327;
	add.s32 	%r314, %r314, 1;
	setp.lt.u32 	%p22, %r314, %r2;
	@%p22 bra 	$L__BB0_4;
$L__BB0_41:
	shr.u64 	%rd7, %rd17, 2;
	add.s32 	%r313, %r313, 1;
	setp.gt.u64 	%p23, %rd17, 3;
	mov.u64 	%rd17, %rd7;
	@%p23 bra 	$L__BB0_2;
$L__BB0_42:
	mov.b32 	%r312, 0;
	st.global.v2.u32 	[%rd2+24], {%r312, %r312};
	st.global.u32 	[%rd2+32], %r312;
	mov.b64 	%rd16, 0;
	st.global.u64 	[%rd2+40], %rd16;
	ret;

}
	// .globl	_Z15colonyKernelTSPPPdS0_PPjS_P17curandStateXORWOWmm
.visible .entry _Z15colonyKernelTSPPPdS0_PPjS_P17curandStateXORWOWmm(
	.param .u64 .ptr .align 1 _Z15colonyKernelTSPPPdS0_PPjS_P17curandStateXORWOWmm_param_0,
	.param .u64 .ptr .align 1 _Z15colonyKernelTSPPPdS0_PPjS_P17curandStateXORWOWmm_param_1,
	.param .u64 .ptr .align 1 _Z15colonyKernelTSPPPdS0_PPjS_P17curandStateXORWOWmm_param_2,
	.param .u64 .ptr .align 1 _Z15colonyKernelTSPPPdS0_PPjS_P17curandStateXORWOWmm_param_3,
	.param .u64 .ptr .align 1 _Z15colonyKernelTSPPPdS0_PPjS_P17curandStateXORWOWmm_param_4,
	.param .u64 _Z15colonyKernelTSPPPdS0_PPjS_P17curandStateXORWOWmm_param_5,
	.param .u64 _Z15colonyKernelTSPPPdS0_PPjS_P17curandStateXORWOWmm_param_6
)
{
	.reg .pred 	%p<14>;
	.reg .b32 	%r<49>;
	.reg .b32 	%f<5>;
	.reg .b64 	%rd<121>;
	.reg .b64 	%fd<34>;

	ld.param.u64 	%rd35, [_Z15colonyKernelTSPPPdS0_PPjS_P17curandStateXORWOWmm_param_0];
	ld.param.u64 	%rd36, [_Z15colonyKernelTSPPPdS0_PPjS_P17curandStateXORWOWmm_param_1];
	ld.param.u64 	%rd30, [_Z15colonyKernelTSPPPdS0_PPjS_P17curandStateXORWOWmm_param_2];
	ld.param.u64 	%rd31, [_Z15colonyKernelTSPPPdS0_PPjS_P17curandStateXORWOWmm_param_3];
	ld.param.u64 	%rd32, [_Z15colonyKernelTSPPPdS0_PPjS_P17curandStateXORWOWmm_param_4];
	ld.param.u64 	%rd33, [_Z15colonyKernelTSPPPdS0_PPjS_P17curandStateXORWOWmm_param_5];
	ld.param.u64 	%rd34, [_Z15colonyKernelTSPPPdS0_PPjS_P17curandStateXORWOWmm_param_6];
	cvta.to.global.u64 	%rd1, %rd35;
	cvta.to.global.u64 	%rd2, %rd36;
	cvta.to.global.u64 	%rd3, %rd30;
	cvta.to.global.u64 	%rd4, %rd31;
	mov.u32 	%r3, %ctaid.x;
	mov.u32 	%r1, %ntid.x;
	mov.u32 	%r2, %tid.x;
	mad.lo.s32 	%r4, %r3, %r1, %r2;
	cvt.u64.u32 	%rd113, %r4;
	setp.le.u64 	%p1, %rd33, %rd113;
	@%p1 bra 	$L__BB1_21;
	cvta.to.global.u64 	%rd37, %rd32;
	setp.eq.s64 	%p2, %rd34, 0;
	mul.wide.u32 	%rd38, %r2, 48;
	add.s64 	%rd6, %rd37, %rd38;
	mov.u32 	%r5, %nctaid.x;
	mul.lo.s32 	%r6, %r1, %r5;
	cvt.u64.u32 	%rd7, %r6;
	@%p2 bra 	$L__BB1_2;
	bra.uni 	$L__BB1_3;
$L__BB1_2:
	shl.b64 	%rd99, %rd113, 3;
	add.s64 	%rd100, %rd4, %rd99;
	mov.b64 	%rd101, 0;
	st.global.u64 	[%rd100], %rd101;
	add.s64 	%rd102, %rd3, %rd99;
	ld.global.u64 	%rd103, [%rd102];
	cvta.to.global.u64 	%rd104, %rd103;
	ld.global.u32 	%r47, [%rd104+-4];
	mul.wide.u32 	%rd105, %r47, 8;
	add.s64 	%rd106, %rd2, %rd105;
	ld.global.u64 	%rd107, [%rd106];
	cvta.to.global.u64 	%rd108, %rd107;
	ld.global.u32 	%r48, [%rd104];
	mul.wide.u32 	%rd109, %r48, 8;
	add.s64 	%rd110, %rd108, %rd109;
	ld.global.f64 	%fd27, [%rd110];
	rcp.rn.f64 	%fd28, %fd27;
	add.f64 	%fd29, %fd28, 0d0000000000000000;
	st.global.f64 	[%rd100], %fd29;
	add.s64 	%rd113, %rd113, %rd7;
	setp.lt.u64 	%p13, %rd113, %rd33;
	@%p13 bra 	$L__BB1_2;
	bra.uni 	$L__BB1_21;
$L__BB1_3:
	ld.param.u64 	%rd112, [_Z15colonyKernelTSPPPdS0_PPjS_P17curandStateXORWOWmm_param_3];
	ld.param.u64 	%rd111, [_Z15colonyKernelTSPPPdS0_PPjS_P17curandStateXORWOWmm_param_2];
	cvta.to.global.u64 	%rd40, %rd112;
	shl.b64 	%rd41, %rd113, 3;
	add.s64 	%rd11, %rd40, %rd41;
	mov.b64 	%rd115, 0;
	st.global.u64 	[%rd11], %rd115;
	cvta.to.global.u64 	%rd42, %rd111;
	add.s64 	%rd12, %rd42, %rd41;
$L__BB1_4:
	setp.eq.s64 	%p3, %rd115, 0;
	@%p3 bra 	$L__BB1_22;
	ld.global.u64 	%rd44, [%rd12];
	cvta.to.global.u64 	%rd14, %rd44;
	shl.b64 	%rd45, %rd115, 2;
	add.s64 	%rd15, %rd14, %rd45;
	mov.f64 	%fd30, 0d0000000000000000;
	mov.b64 	%rd116, 0;
$L__BB1_6:
	mov.b64 	%rd118, 0;
	mov.u64 	%rd117, %rd14;
	bra.uni 	$L__BB1_8;
$L__BB1_7:
	add.s64 	%rd118, %rd118, 1;
	add.s64 	%rd117, %rd117, 4;
	setp.le.u64 	%p5, %rd115, %rd118;
	@%p5 bra 	$L__BB1_9;
$L__BB1_8:
	ld.global.u32 	%rd47, [%rd117];
	setp.eq.s64 	%p4, %rd116, %rd47;
	@%p4 bra 	$L__BB1_10;
	bra.uni 	$L__BB1_7;
$L__BB1_9:
	ld.global.u32 	%r7, [%rd15+-4];
	mul.wide.u32 	%rd48, %r7, 8;
	add.s64 	%rd49, %rd1, %rd48;
	ld.global.u64 	%rd50, [%rd49];
	cvta.to.global.u64 	%rd51, %rd50;
	shl.b64 	%rd52, %rd116, 3;
	add.s64 	%rd53, %rd51, %rd52;
	ld.global.f64 	%fd9, [%rd53];
	add.s64 	%rd54, %rd2, %rd48;
	ld.global.u64 	%rd55, [%rd54];
	cvta.to.global.u64 	%rd56, %rd55;
	add.s64 	%rd57, %rd56, %rd52;
	ld.global.f64 	%fd10, [%rd57];
	fma.rn.f64 	%fd30, %fd9, %fd10, %fd30;
$L__BB1_10:
	add.s64 	%rd116, %rd116, 1;
	setp.ne.s64 	%p6, %rd116, %rd34;
	@%p6 bra 	$L__BB1_6;
	ld.global.v2.u32 	{%r8, %r9}, [%rd6];
	ld.global.v2.u32 	{%r10, %r11}, [%rd6+8];
	ld.global.v2.u32 	{%r12, %r13}, [%rd6+16];
	shr.u32 	%r14, %r9, 2;
	xor.b32  	%r15, %r14, %r9;
	shl.b32 	%r16, %r13, 4;
	shl.b32 	%r17, %r15, 1;
	xor.b32  	%r18, %r16, %r17;
	xor.b32  	%r19, %r18, %r13;
	xor.b32  	%r20, %r19, %r15;
	add.s32 	%r21, %r8, 362437;
	add.s32 	%r22, %r20, %r21;
	cvt.rn.f32.u32 	%f1, %r22;
	fma.rn.f32 	%f2, %f1, 0f2F800000, 0f2F000000;
	cvt.f64.f32 	%fd12, %f2;
	st.global.v2.u32 	[%rd6], {%r21, %r10};
	st.global.v2.u32 	[%rd6+8], {%r11, %r12};
	st.global.v2.u32 	[%rd6+16], {%r13, %r20};
	mul.f64 	%fd4, %fd30, %fd12;
	mov.f64 	%fd32, 0d0000000000000000;
	mov.b64 	%rd119, 0;
$L__BB1_12:
	ld.global.u64 	%rd60, [%rd12];
	cvta.to.global.u64 	%rd23, %rd60;
	mov.b64 	%rd120, 0;
	bra.uni 	$L__BB1_14;
$L__BB1_13:
	add.s64 	%rd120, %rd120, 1;
	setp.le.u64 	%p8, %rd115, %rd120;
	@%p8 bra 	$L__BB1_15;
$L__BB1_14:
	shl.b64 	%rd61, %rd120, 2;
	add.s64 	%rd62, %rd23, %rd61;
	ld.global.u32 	%rd63, [%rd62];
	setp.eq.s64 	%p7, %rd119, %rd63;
	@%p7 bra 	$L__BB1_17;
	bra.uni 	$L__BB1_13;
$L__BB1_15:
	shl.b64 	%rd64, %rd115, 2;
	add.s64 	%rd26, %rd23, %rd64;
	ld.global.u32 	%r23, [%rd26+-4];
	mul.wide.u32 	%rd65, %r23, 8;
	add.s64 	%rd66, %rd1, %rd65;
	ld.global.u64 	%rd67, [%rd66];
	cvta.to.global.u64 	%rd68, %rd67;
	shl.b64 	%rd69, %rd119, 3;
	add.s64 	%rd70, %rd68, %rd69;
	ld.global.f64 	%fd13, [%rd70];
	add.s64 	%rd71, %rd2, %rd65;
	ld.global.u64 	%rd72, [%rd71];
	cvta.to.global.u64 	%rd73, %rd72;
	add.s64 	%rd74, %rd73, %rd69;
	ld.global.f64 	%fd14, [%rd74];
	fma.rn.f64 	%fd32, %fd13, %fd14, %fd32;
	setp.ltu.f64 	%p9, %fd32, %fd4;
	@%p9 bra 	$L__BB1_17;
	st.global.u32 	[%rd26], %rd119;
$L__BB1_17:
	add.s64 	%rd119, %rd119, 1;
	setp.ne.s64 	%p10, %rd119, %rd34;
	@%p10 bra 	$L__BB1_12;
	ld.global.u64 	%rd75, [%rd12];
	cvta.to.global.u64 	%rd76, %rd75;
	shl.b64 	%rd77, %rd115, 2;
	add.s64 	%rd78, %rd76, %rd77;
	ld.global.u32 	%r24, [%rd78+-4];
	mul.wide.u32 	%rd79, %r24, 8;
	add.s64 	%rd80, %rd2, %rd79;
	ld.global.u64 	%rd81, [%rd80];
	cvta.to.global.u64 	%rd82, %rd81;
	ld.global.u32 	%r25, [%rd78];
	mul.wide.u32 	%rd83, %r25, 8;
	add.s64 	%rd84, %rd82, %rd83;
	ld.global.f64 	%fd15, [%rd84];
	rcp.rn.f64 	%fd16, %fd15;
	ld.global.f64 	%fd17, [%rd11];
	add.f64 	%fd18, %fd17, %fd16;
	st.global.f64 	[%rd11], %fd18;
$L__BB1_19:
	add.s64 	%rd115, %rd115, 1;
	setp.ne.s64 	%p11, %rd115, %rd34;
	@%p11 bra 	$L__BB1_4;
	ld.global.u64 	%rd88, [%rd12];
	cvta.to.global.u64 	%rd89, %rd88;
	shl.b64 	%rd90, %rd34, 2;
	add.s64 	%rd91, %rd89, %rd90;
	ld.global.u32 	%r42, [%rd91+-4];
	mul.wide.u32 	%rd92, %r42, 8;
	add.s64 	%rd93, %rd2, %rd92;
	ld.global.u64 	%rd94, [%rd93];
	cvta.to.global.u64 	%rd95, %rd94;
	ld.global.u32 	%r43, [%rd89];
	mul.wide.u32 	%rd96, %r43, 8;
	add.s64 	%rd97, %rd95, %rd96;
	ld.global.f64 	%fd23, [%rd97];
	rcp.rn.f64 	%fd24, %fd23;
	ld.global.f64 	%fd25, [%rd11];
	add.f64 	%fd26, %fd25, %fd24;
	st.global.f64 	[%rd11], %fd26;
	mov.u32 	%r44, %ntid.x;
	mov.u32 	%r45, %nctaid.x;
	mul.lo.s32 	%r46, %r44, %r45;
	cvt.u64.u32 	%rd98, %r46;
	add.s64 	%rd113, %rd113, %rd98;
	setp.lt.u64 	%p12, %rd113, %rd33;
	@%p12 bra 	$L__BB1_3;
$L__BB1_21:
	ret;
$L__BB1_22:
	ld.global.v2.u32 	{%r26, %r27}, [%rd6];
	ld.global.v2.u32 	{%r28, %r29}, [%rd6+8];
	ld.global.v2.u32 	{%r30, %r31}, [%rd6+16];
	shr.u32 	%r32, %r27, 2;
	xor.b32  	%r33, %r32, %r27;
	shl.b32 	%r34, %r31, 4;
	shl.b32 	%r35, %r33, 1;
	xor.b32  	%r36, %r34, %r35;
	xor.b32  	%r37, %r36, %r31;
	xor.b32  	%r38, %r37, %r33;
	add.s32 	%r39, %r26, 362437;
	add.s32 	%r40, %r38, %r39;
	cvt.rn.f32.u32 	%f3, %r40;
	fma.rn.f32 	%f4, %f3, 0f2F800000, 0f2F000000;
	cvt.f64.f32 	%fd19, %f4;
	st.global.v2.u32 	[%rd6], {%r39, %r28};
	st.global.v2.u32 	[%rd6+8], {%r29, %r30};
	st.global.v2.u32 	[%rd6+16], {%r31, %r38};
	add.s64 	%rd85, %rd34, -1;
	cvt.rn.f64.u64 	%fd20, %rd85;
	add.f64 	%fd21, %fd20, 0d3FEFAE147AE147AE;
	mul.f64 	%fd22, %fd21, %fd19;
	cvt.rzi.s32.f64 	%r41, %fd22;
	ld.global.u64 	%rd86, [%rd12];
	cvta.to.global.u64 	%rd87, %rd86;
	st.global.u32 	[%rd87], %r41;
	bra.uni 	$L__BB1_19;

}
	// .globl	_Z23updatePheromoneTrailsASPPdPPjS_mm
.visible .entry _Z23updatePheromoneTrailsASPPdPPjS_mm(
	.param .u64 .ptr .align 1 _Z23updatePheromoneTrailsASPPdPPjS_mm_param_0,
	.param .u64 .ptr .align 1 _Z23updatePheromoneTrailsASPPdPPjS_mm_param_1,
	.param .u64 .ptr .align 1 _Z23updatePheromoneTrailsASPPdPPjS_mm_param_2,
	.param .u64 _Z23updatePheromoneTrailsASPPdPPjS_mm_param_3,
	.param .u64 _Z23updatePheromoneTrailsASPPdPPjS_mm_param_4
)
{
	.reg .pred 	%p<16>;
	.reg .b32 	%r<40>;
	.reg .b64 	%rd<165>;
	.reg .b64 	%fd<29>;

	ld.param.u64 	%rd60, [_Z23updatePheromoneTrailsASPPdPPjS_mm_param_0];
	ld.param.u64 	%rd56, [_Z23updatePheromoneTrailsASPPdPPjS_mm_param_1];
	ld.param.u64 	%rd58, [_Z23updatePheromoneTrailsASPPdPPjS_mm_param_3];
	ld.param.u64 	%rd59, [_Z23updatePheromoneTrailsASPPdPPjS_mm_param_4];
	cvta.to.global.u64 	%rd1, %rd60;
	mov.u32 	%r2, %ctaid.x;
	mov.u32 	%r1, %ntid.x;
	mov.u32 	%r3, %tid.x;
	mad.lo.s32 	%r4, %r2, %r1, %r3;
	cvt.u64.u32 	%rd152, %r4;
	setp.le.u64 	%p1, %rd58, %rd152;
	@%p1 bra 	$L__BB2_32;
	setp.eq.s64 	%p2, %rd59, 0;
	add.s64 	%rd3, %rd59, -1;
	@%p2 bra 	$L__BB2_32;
	and.b64  	%rd4, %rd59, 3;
	and.b64  	%rd5, %rd59, -4;
	and.b64  	%rd6, %rd59, 1;
	cvta.to.global.u64 	%rd7, %rd56;
	cvt.u64.u32 	%rd8, %r1;
	cvt.u32.u64 	%r35, %rd59;
$L__BB2_3:
	ld.param.u64 	%rd151, [_Z23updatePheromoneTrailsASPPdPPjS_mm_param_2];
	setp.lt.u64 	%p3, %rd59, 4;
	cvta.to.global.u64 	%rd62, %rd151;
	shl.b64 	%rd63, %rd152, 3;
	add.s64 	%rd10, %rd62, %rd63;
	add.s64 	%rd11, %rd7, %rd63;
	mov.b64 	%rd153, 0;
	mov.u64 	%rd154, %rd59;
	mov.u64 	%rd155, %rd5;
	mov.u64 	%rd163, %rd153;
	@%p3 bra 	$L__BB2_17;
$L__BB2_4:
	.pragma "nounroll";
	ld.global.f64 	%fd1, [%rd10];
	ld.global.u64 	%rd15, [%rd11];
	add.s64 	%rd16, %rd154, -1;
	or.b64  	%rd64, %rd16, %rd59;
	and.b64  	%rd65, %rd64, -4294967296;
	setp.ne.s64 	%p4, %rd65, 0;
	@%p4 bra 	$L__BB2_6;
	cvt.u32.u64 	%r6, %rd16;
	rem.u32 	%r7, %r6, %r35;
	cvt.u64.u32 	%rd156, %r7;
	bra.uni 	$L__BB2_7;
$L__BB2_6:
	rem.u64 	%rd156, %rd16, %rd59;
$L__BB2_7:
	cvta.to.global.u64 	%rd66, %rd15;
	shl.b64 	%rd67, %rd156, 2;
	add.s64 	%rd68, %rd66, %rd67;
	ld.global.u32 	%r8, [%rd68];
	mul.wide.u32 	%rd69, %r8, 8;
	add.s64 	%rd70, %rd1, %rd69;
	ld.global.u64 	%rd71, [%rd70];
	cvta.to.global.u64 	%rd72, %rd71;
	add.s64 	%rd73, %rd66, %rd153;
	ld.global.u32 	%r9, [%rd73];
	mul.wide.u32 	%rd74, %r9, 8;
	add.s64 	%rd75, %rd72, %rd74;
	ld.global.f64 	%fd8, [%rd75];
	rcp.rn.f64 	%fd9, %fd1;
	add.f64 	%fd10, %fd9, %fd8;
	st.global.f64 	[%rd75], %fd10;
	ld.global.f64 	%fd2, [%rd10];
	ld.global.u64 	%rd20, [%rd11];
	or.b64  	%rd76, %rd154, %rd59;
	and.b64  	%rd77, %rd76, -4294967296;
	setp.ne.s64 	%p5, %rd77, 0;
	@%p5 bra 	$L__BB2_9;
	cvt.u32.u64 	%r11, %rd154;
	rem.u32 	%r12, %r11, %r35;
	cvt.u64.u32 	%rd157, %r12;
	bra.uni 	$L__BB2_10;
$L__BB2_9:
	rem.u64 	%rd157, %rd154, %rd59;
$L__BB2_10:
	cvta.to.global.u64 	%rd78, %rd20;
	shl.b64 	%rd79, %rd157, 2;
	add.s64 	%rd80, %rd78, %rd79;
	ld.global.u32 	%r13, [%rd80];
	mul.wide.u32 	%rd81, %r13, 8;
	add.s64 	%rd82, %rd1, %rd81;
	ld.global.u64 	%rd83, [%rd82];
	cvta.to.global.u64 	%rd84, %rd83;
	add.s64 	%rd85, %rd78, %rd153;
	ld.global.u32 	%r14, [%rd85+4];
	mul.wide.u32 	%rd86, %r14, 8;
	add.s64 	%rd87, %rd84, %rd86;
	ld.global.f64 	%fd11, [%rd87];
	rcp.rn.f64 	%fd12, %fd2;
	add.f64 	%fd13, %fd12, %fd11;
	st.global.f64 	[%rd87], %fd13;
	ld.global.f64 	%fd3, [%rd10];
	ld.global.u64 	%rd24, [%rd11];
	add.s64 	%rd25, %rd154, 1;
	or.b64  	%rd88, %rd25, %rd59;
	and.b64  	%rd89, %rd88, -4294967296;
	setp.ne.s64 	%p6, %rd89, 0;
	@%p6 bra 	$L__BB2_12;
	cvt.u32.u64 	%r16, %rd25;
	rem.u32 	%r17, %r16, %r35;
	cvt.u64.u32 	%rd158, %r17;
	bra.uni 	$L__BB2_13;
$L__BB2_12:
	rem.u64 	%rd158, %rd25, %rd59;
$L__BB2_13:
	cvta.to.global.u64 	%rd90, %rd24;
	shl.b64 	%rd91, %rd158, 2;
	add.s64 	%rd92, %rd90, %rd91;
	ld.global.u32 	%r18, [%rd92];
	mul.wide.u32 	%rd93, %r18, 8;
	add.s64 	%rd94, %rd1, %rd93;
	ld.global.u64 	%rd95, [%rd94];
	cvta.to.global.u64 	%rd96, %rd95;
	add.s64 	%rd97, %rd90, %rd153;
	ld.global.u32 	%r19, [%rd97+8];
	mul.wide.u32 	%rd98, %r19, 8;
	add.s64 	%rd99, %rd96, %rd98;
	ld.global.f64 	%fd14, [%rd99];
	rcp.rn.f64 	%fd15, %fd3;
	add.f64 	%fd16, %fd15, %fd14;
	st.global.f64 	[%rd99], %fd16;
	ld.global.f64 	%fd4, [%rd10];
	ld.global.u64 	%rd29, [%rd11];
	add.s64 	%rd30, %rd154, 2;
	or.b64  	%rd100, %rd30, %rd59;
	and.b64  	%rd101, %rd100, -4294967296;
	setp.ne.s64 	%p7, %rd101, 0;
	@%p7 bra 	$L__BB2_15;
	cvt.u32.u64 	%r21, %rd30;
	rem.u32 	%r22, %r21, %r35;
	cvt.u64.u32 	%rd159, %r22;
	bra.uni 	$L__BB2_16;
$L__BB2_15:
	rem.u64 	%rd159, %rd30, %rd59;
$L__BB2_16:
	cvta.to.global.u64 	%rd102, %rd29;
	shl.b64 	%rd103, %rd159, 2;
	add.s64 	%rd104, %rd102, %rd103;
	ld.global.u32 	%r23, [%rd104];
	mul.wide.u32 	%rd105, %r23, 8;
	add.s64 	%rd106, %rd1, %rd105;
	ld.global.u64 	%rd107, [%rd106];
	cvta.to.global.u64 	%rd108, %rd107;
	add.s64 	%rd109, %rd102, %rd153;
	ld.global.u32 	%r24, [%rd109+12];
	mul.wide.u32 	%rd110, %r24, 8;
	add.s64 	%rd111, %rd108, %rd110;
	ld.global.f64 	%fd17, [%rd111];
	rcp.rn.f64 	%fd18, %fd4;
	add.f64 	%fd19, %fd18, %fd17;
	st.global.f64 	[%rd111], %fd19;
	add.s64 	%rd155, %rd155, -4;
	add.s64 	%rd154, %rd154, 4;
	add.s64 	%rd153, %rd153, 16;
	setp.ne.s64 	%p8, %rd155, 0;
	mov.u64 	%rd163, %rd5;
	@%p8 bra 	$L__BB2_4;
$L__BB2_17:
	setp.eq.s64 	%p9, %rd4, 0;
	@%p9 bra 	$L__BB2_31;
	setp.eq.s64 	%p10, %rd4, 1;
	@%p10 bra 	$L__BB2_26;
	ld.global.f64 	%fd5, [%rd10];
	ld.global.u64 	%rd38, [%rd11];
	add.s64 	%rd39, %rd3, %rd163;
	or.b64  	%rd112, %rd39, %rd59;
	and.b64  	%rd113, %rd112, -4294967296;
	setp.ne.s64 	%p11, %rd113, 0;
	@%p11 bra 	$L__BB2_21;
	cvt.u32.u64 	%r26, %rd39;
	rem.u32 	%r27, %r26, %r35;
	cvt.u64.u32 	%rd161, %r27;
	bra.uni 	$L__BB2_22;
$L__BB2_21:
	rem.u64 	%rd161, %rd39, %rd59;
$L__BB2_22:
	cvta.to.global.u64 	%rd114, %rd38;
	shl.b64 	%rd115, %rd161, 2;
	add.s64 	%rd116, %rd114, %rd115;
	ld.global.u32 	%r28, [%rd116];
	mul.wide.u32 	%rd117, %r28, 8;
	add.s64 	%rd118, %rd1, %rd117;
	ld.global.u64 	%rd119, [%rd118];
	cvta.to.global.u64 	%rd120, %rd119;
	shl.b64 	%rd121, %rd163, 2;
	add.s64 	%rd122, %rd114, %rd121;
	ld.global.u32 	%r29, [%rd122];
	mul.wide.u32 	%rd123, %r29, 8;
	add.s64 	%rd124, %rd120, %rd123;
	ld.global.f64 	%fd20, [%rd124];
	rcp.rn.f64 	%fd21, %fd5;
	add.f64 	%fd22, %fd21, %fd20;
	st.global.f64 	[%rd124], %fd22;
	ld.global.f64 	%fd6, [%rd10];
	ld.global.u64 	%rd43, [%rd11];
	add.s64 	%rd44, %rd59, %rd163;
	or.b64  	%rd125, %rd44, %rd59;
	and.b64  	%rd126, %rd125, -4294967296;
	setp.ne.s64 	%p12, %rd126, 0;
	@%p12 bra 	$L__BB2_24;
	cvt.u32.u64 	%r31, %rd44;
	rem.u32 	%r32, %r31, %r35;
	cvt.u64.u32 	%rd162, %r32;
	bra.uni 	$L__BB2_25;
$L__BB2_24:
	rem.u64 	%rd162, %rd44, %rd59;
$L__BB2_25:
	cvta.to.global.u64 	%rd127, %rd43;
	shl.b64 	%rd128, %rd162, 2;
	add.s64 	%rd129, %rd127, %rd128;
	ld.global.u32 	%r33, [%rd129];
	mul.wide.u32 	%rd130, %r33, 8;
	add.s64 	%rd131, %rd1, %rd130;
	ld.global.u64 	%rd132, [%rd131];
	cvta.to.global.u64 	%rd133, %rd132;
	shl.b64 	%rd134, %rd163, 2;
	add.s64 	%rd135, %rd127, %rd134;
	ld.global.u32 	%r34, [%rd135+4];
	mul.wide.u32 	%rd136, %r34, 8;
	add.s64 	%rd137, %rd133, %rd136;
	ld.global.f64 	%fd23, [%rd137];
	rcp.rn.f64 	%fd24, %fd6;
	add.f64 	%fd25, %fd24, %fd23;
	st.global.f64 	[%rd137], %fd25;
	add.s64 	%rd163, %rd163, 2;
$L__BB2_26:
	setp.eq.s64 	%p13, %rd6, 0;
	@%p13 bra 	$L__BB2_31;
	ld.global.f64 	%fd7, [%rd10];
	ld.global.u64 	%rd50, [%rd11];
	add.s64 	%rd51, %rd3, %rd163;
	or.b64  	%rd138, %rd51, %rd59;
	and.b64  	%rd139, %rd138, -4294967296;
	setp.ne.s64 	%p14, %rd139, 0;
	@%p14 bra 	$L__BB2_29;
	cvt.u32.u64 	%r36, %rd51;
	rem.u32 	%r37, %r36, %r35;
	cvt.u64.u32 	%rd164, %r37;
	bra.uni 	$L__BB2_30;
$L__BB2_29:
	rem.u64 	%rd164, %rd51, %rd59;
$L__BB2_30:
	cvta.to.global.u64 	%rd140, %rd50;
	shl.b64 	%rd141, %rd164, 2;
	add.s64 	%rd142, %rd140, %rd141;
	ld.global.u32 	%r38, [%rd142];
	mul.wide.u32 	%rd143, %r38, 8;
	add.s64 	%rd144, %rd1, %rd143;
	ld.global.u64 	%rd145, [%rd144];
	cvta.to.global.u64 	%rd146, %rd145;
	shl.b64 	%rd147, %rd163, 2;
	add.s64 	%rd148, %rd140, %rd147;
	ld.global.u32 	%r39, [%rd148];
	mul.wide.u32 	%rd149, %r39, 8;
	add.s64 	%rd150, %rd146, %rd149;
	ld.global.f64 	%fd26, [%rd150];
	rcp.rn.f64 	%fd27, %fd7;
	add.f64 	%fd28, %fd27, %fd26;
	st.global.f64 	[%rd150], %fd28;
$L__BB2_31:
	add.s64 	%rd152, %rd152, %rd8;
	setp.lt.u64 	%p15, %rd152, %rd58;
	@%p15 bra 	$L__BB2_3;
$L__BB2_32:
	ret;

}
	// .globl	_Z24updatePheromoneTrailsACSPPdS0_PPjS_mm
.visible .entry _Z24updatePheromoneTrailsACSPPdS0_PPjS_mm(
	.param .u64 .ptr .align 1 _Z24updatePheromoneTrailsACSPPdS0_PPjS_mm_param_0,
	.param .u64 .ptr .align 1 _Z24updatePheromoneTrailsACSPPdS0_PPjS_mm_param_1,
	.param .u64 .ptr .align 1 _Z24updatePheromoneTrailsACSPPdS0_PPjS_mm_param_2,
	.param .u64 .ptr .align 1 _Z24updatePheromoneTrailsACSPPdS0_PPjS_mm_param_3,
	.param .u64 _Z24updatePheromoneTrailsACSPPdS0_PPjS_mm_param_4,
	.param .u64 _Z24updatePheromoneTrailsACSPPdS0_PPjS_mm_param_5
)
{


	ret;

}


// ===== COMPILED SASS (sm_100) =====

	.target	sm_100

	.elftype	@"ET_EXEC"


//--------------------- .note.nv.tkinfo           --------------------------
	.section	.note.nv.tkinfo,"",@"SHT_NOTE"
	.sectionflags	@"SHF_NOTE_NV_TKINFO"
	.tkinfo
        /*0018*/ 	.word	0x00000002
        /*0030*/ 	.string	""
        /*0030*/ 	.string	"ptxas"
        /*0030*/ 	.string	"Cuda compilation tools, release 13.0, V13.0.88"
        /*0030*/ 	.string	"Build cuda_13.0.r13.0/compiler.36424714_0"
        /*0030*/ 	.string	"-arch sm_100 -m 64 "



//--------------------- .note.nv.cuinfo           --------------------------
	.section	.note.nv.cuinfo,"",@"SHT_NOTE"
	.sectionflags	@"SHF_NOTE_NV_CUINFO"
        /*0018*/ 	.short	0x0002
        /*001a*/ 	.short	0x0064
        /*001c*/ 	.short	0x0082
	.zero		2


//--------------------- .nv.info                  --------------------------
	.section	.nv.info,"",@"SHT_CUDA_INFO"
	.align	4


	//----- nvinfo : EIATTR_REGCOUNT
	.align		4
        /*0000*/ 	.byte	0x04, 0x2f
        /*0002*/ 	.short	(.L_10 - .L_9)
	.align		4
.L_9:
        /*0004*/ 	.word	index@(_Z11setupKerneljP17curandStateXORWOW)
        /*0008*/ 	.word	0x0000001f


	//----- nvinfo : EIATTR_FRAME_SIZE
	.align		4
.L_10:
        /*000c*/ 	.byte	0x04, 0x11
        /*000e*/ 	.short	(.L_12 - .L_11)
	.align		4
.L_11:
        /*0010*/ 	.word	index@(_Z11setupKerneljP17curandStateXORWOW)
        /*0014*/ 	.word	0x00000000


	//----- nvinfo : EIATTR_REGCOUNT
	.align		4
.L_12:
        /*0018*/ 	.byte	0x04, 0x2f
        /*001a*/ 	.short	(.L_14 - .L_13)
	.align		4
.L_13:
        /*001c*/ 	.word	index@(_Z15colonyKernelTSPPPdS0_PPjS_P17curandStateXORWOWmm)
        /*0020*/ 	.word	0x00000020


	//----- nvinfo : EIATTR_FRAME_SIZE
	.align		4
.L_14:
        /*0024*/ 	.byte	0x04, 0x11
        /*0026*/ 	.short	(.L_16 - .L_15)
	.align		4
.L_15:
        /*0028*/ 	.word	index@($__internal_2_$__cuda_sm20_dblrcp_rn_slowpath_v3)
        /*002c*/ 	.word	0x00000000


	//----- nvinfo : EIATTR_FRAME_SIZE
	.align		4
.L_16:
        /*0030*/ 	.byte	0x04, 0x11
        /*0032*/ 	.short	(.L_18 - .L_17)
	.align		4
.L_17:
        /*0034*/ 	.word	index@(_Z15colonyKernelTSPPPdS0_PPjS_P17curandStateXORWOWmm)
        /*0038*/ 	.word	0x00000000


	//----- nvinfo : EIATTR_REGCOUNT
	.align		4
.L_18:
        /*003c*/ 	.byte	0x04, 0x2f
        /*003e*/ 	.short	(.L_20 - .L_19)
	.align		4
.L_19:
        /*0040*/ 	.word	index@(_Z23updatePheromoneTrailsASPPdPPjS_mm)
        /*0044*/ 	.word	0x00000024


	//----- nvinfo : EIATTR_FRAME_SIZE
	.align		4
.L_20:
        /*0048*/ 	.byte	0x04, 0x11
        /*004a*/ 	.short	(.L_22 - .L_21)
	.align		4
.L_21:
        /*004c*/ 	.word	index@($__internal_1_$__cuda_sm20_rem_u64)
        /*0050*/ 	.word	0x00000000


	//----- nvinfo : EIATTR_FRAME_SIZE
	.align		4
.L_22:
        /*0054*/ 	.byte	0x04, 0x11
        /*0056*/ 	.short	(.L_24 - .L_23)
	.align		4
.L_23:
        /*0058*/ 	.word	index@($__internal_0_$__cuda_sm20_dblrcp_rn_slowpath_v3)
        /*005c*/ 	.word	0x00000000


	//----- nvinfo : EIATTR_FRAME_SIZE
	.align		4
.L_24:
        /*0060*/ 	.byte	0x04, 0x11
        /*0062*/ 	.short	(.L_26 - .L_25)
	.align		4
.L_25:
        /*0064*/ 	.word	index@(_Z23updatePheromoneTrailsASPPdPPjS_mm)
        /*0068*/ 	.word	0x00000000


	//----- nvinfo : EIATTR_REGCOUNT
	.align		4
.L_26:
        /*006c*/ 	.byte	0x04, 0x2f
        /*006e*/ 	.short	(.L_28 - .L_27)
	.align		4
.L_27:
        /*0070*/ 	.word	index@(_Z24updatePheromoneTrailsACSPPdS0_PPjS_mm)
        /*0074*/ 	.word	0x00000004


	//----- nvinfo : EIATTR_FRAME_SIZE
	.align		4
.L_28:
        /*0078*/ 	.byte	0x04, 0x11
        /*007a*/ 	.short	(.L_30 - .L_29)
	.align		4
.L_29:
        /*007c*/ 	.word	index@(_Z24updatePheromoneTrailsACSPPdS0_PPjS_mm)
        /*0080*/ 	.word	0x00000000


	//----- nvinfo : EIATTR_MIN_STACK_SIZE
	.align		4
.L_30:
        /*0084*/ 	.byte	0x04, 0x12
        /*0086*/ 	.short	(.L_32 - .L_31)
	.align		4
.L_31:
        /*0088*/ 	.word	index@(_Z24updatePheromoneTrailsACSPPdS0_PPjS_mm)
        /*008c*/ 	.word	0x00000000


	//----- nvinfo : EIATTR_MIN_STACK_SIZE
	.align		4
.L_32:
        /*0090*/ 	.byte	0x04, 0x12
        /*0092*/ 	.short	(.L_34 - .L_33)
	.align		4
.L_33:
        /*0094*/ 	.word	index@(_Z23updatePheromoneTrailsASPPdPPjS_mm)
        /*0098*/ 	.word	0x00000000


	//----- nvinfo : EIATTR_MIN_STACK_SIZE
	.align		4
.L_34:
        /*009c*/ 	.byte	0x04, 0x12
        /*009e*/ 	.short	(.L_36 - .L_35)
	.align		4
.L_35:
        /*00a0*/ 	.word	index@(_Z15colonyKernelTSPPPdS0_PPjS_P17curandStateXORWOWmm)
        /*00a4*/ 	.word	0x00000000


	//----- nvinfo : EIATTR_MIN_STACK_SIZE
	.align		4
.L_36:
        /*00a8*/ 	.byte	0x04, 0x12
        /*00aa*/ 	.short	(.L_38 - .L_37)
	.align		4
.L_37:
        /*00ac*/ 	.word	index@(_Z11setupKerneljP17curandStateXORWOW)
        /*00b0*/ 	.word	0x00000000
.L_38:


//--------------------- .nv.compat                --------------------------
	.section	.nv.compat,"",@"SHT_CUDA_COMPAT_INFO"
	.align	4
        /*0000*/ 	.byte	0x02, 0x09, 0x00, 0x00, 0x02, 0x02, 0x01, 0x00, 0x02, 0x05, 0x05, 0x00, 0x03, 0x07, 0x01, 0x01
        /*0010*/ 	.byte	0x02, 0x03, 0x00, 0x00, 0x02, 0x06, 0x01, 0x00, 0x04, 0x0b, 0x08, 0x00, 0x01, 0x00, 0x00, 0x00
        /*0020*/ 	.byte	0x00, 0x00, 0x00, 0x00


//--------------------- .nv.info._Z24updatePheromoneTrailsACSPPdS0_PPjS_mm --------------------------
	.section	.nv.info._Z24updatePheromoneTrailsACSPPdS0_PPjS_mm,"",@"SHT_CUDA_INFO"
	.sectionflags	@""
	.align	4


	//----- nvinfo : EIATTR_CUDA_API_VERSION
	.align		4
        /*0000*/ 	.byte	0x04, 0x37
        /*0002*/ 	.short	(.L_40 - .L_39)
.L_39:
        /*0004*/ 	.word	0x00000082


	//----- nvinfo : EIATTR_KPARAM_INFO
	.align		4
.L_40:
        /*0008*/ 	.byte	0x04, 0x17
        /*000a*/ 	.short	(.L_42 - .L_41)
.L_41:
        /*000c*/ 	.word	0x00000000
        /*0010*/ 	.short	0x0005
        /*0012*/ 	.short	0x0028
        /*0014*/ 	.byte	0x00, 0xf0, 0x21, 0x00


	//----- nvinfo : EIATTR_KPARAM_INFO
	.align		4
.L_42:
        /*0018*/ 	.byte	0x04, 0x17
        /*001a*/ 	.short	(.L_44 - .L_43)
.L_43:
        /*001c*/ 	.word	0x00000000
        /*0020*/ 	.short	0x0004
        /*0022*/ 	.short	0x0020
        /*0024*/ 	.byte	0x00, 0xf0, 0x21, 0x00


	//----- nvinfo : EIATTR_KPARAM_INFO
	.align		4
.L_44:
        /*0028*/ 	.byte	0x04, 0x17
        /*002a*/ 	.short	(.L_46 - .L_45)
.L_45:
        /*002c*/ 	.word	0x00000000
        /*0030*/ 	.short	0x0003
        /*0032*/ 	.short	0x0018
        /*0034*/ 	.byte	0x00, 0xf5, 0x21, 0x00


	//----- nvinfo : EIATTR_KPARAM_INFO
	.align		4
.L_46:
        /*0038*/ 	.byte	0x04, 0x17
        /*003a*/ 	.short	(.L_48 - .L_47)
.L_47:
        /*003c*/ 	.word	0x00000000
        /*0040*/ 	.short	0x0002
        /*0042*/ 	.short	0x0010
        /*0044*/ 	.byte	0x00, 0xf5, 0x21, 0x00


	//----- nvinfo : EIATTR_KPARAM_INFO
	.align		4
.L_48:
        /*0048*/ 	.byte	0x04, 0x17
        /*004a*/ 	.short	(.L_50 - .L_49)
.L_49:
        /*004c*/ 	.word	0x00000000
        /*0050*/ 	.short	0x0001
        /*0052*/ 	.short	0x0008
        /*0054*/ 	.byte	0x00, 0xf5, 0x21, 0x00


	//----- nvinfo : EIATTR_KPARAM_INFO
	.align		4
.L_50:
        /*0058*/ 	.byte	0x04, 0x17
        /*005a*/ 	.short	(.L_52 - .L_51)
.L_51:
        /*005c*/ 	.word	0x00000000
        /*0060*/ 	.short	0x0000
        /*0062*/ 	.short	0x0000
        /*0064*/ 	.byte	0x00, 0xf5, 0x21, 0x00


	//----- nvinfo : EIATTR_SPARSE_MMA_MASK
	.align		4
.L_52:
        /*0068*/ 	.byte	0x03, 0x50
        /*006a*/ 	.short	0x0000


	//----- nvinfo : EIATTR_MAXREG_COUNT
	.align		4
        /*006c*/ 	.byte	0x03, 0x1b
        /*006e*/ 	.short	0x00ff


	//----- nvinfo : EIATTR_MERCURY_ISA_VERSION
	.align		4
        /*0070*/ 	.byte	0x03, 0x5f
        /*0072*/ 	.short	0x0101


	//----- nvinfo : EIATTR_VRC_CTA_INIT_COUNT
	.align		4
        /*0074*/ 	.byte	0x02, 0x4a
	.zero		1
	.zero		1


	//----- nvinfo : EIATTR_EXIT_INSTR_OFFSETS
	.align		4
        /*0078*/ 	.byte	0x04, 0x1c
        /*007a*/ 	.short	(.L_54 - .L_53)


	//   ....[0]....
.L_53:
        /*007c*/ 	.word	0x00000010


	//----- nvinfo : EIATTR_CBANK_PARAM_SIZE
	.align		4
.L_54:
        /*0080*/ 	.byte	0x03, 0x19
        /*0082*/ 	.short	0x0030


	//----- nvinfo : EIATTR_PARAM_CBANK
	.align		4
        /*0084*/ 	.byte	0x04, 0x0a
        /*0086*/ 	.short	(.L_56 - .L_55)
	.align		4
.L_55:
        /*0088*/ 	.word	index@(.nv.constant0._Z24updatePheromoneTrailsACSPPdS0_PPjS_mm)
        /*008c*/ 	.short	0x0380
        /*008e*/ 	.short	0x0030


	//----- nvinfo : EIATTR_SW_WAR
	.align		4
.L_56:
        /*0090*/ 	.byte	0x04, 0x36
        /*0092*/ 	.short	(.L_58 - .L_57)
.L_57:
        /*0094*/ 	.word	0x00000008
.L_58:


//--------------------- .nv.info._Z23updatePheromoneTrailsASPPdPPjS_mm --------------------------
	.section	.nv.info._Z23updatePheromoneTrailsASPPdPPjS_mm,"",@"SHT_CUDA_INFO"
	.sectionflags	@""
	.align	4


	//----- nvinfo : EIATTR_CUDA_API_VERSION
	.align		4
        /*0000*/ 	.byte	0x04, 0x37
        /*0002*/ 	.short	(.L_60 - .L_59)
.L_59:
        /*0004*/ 	.word	0x00000082


	//----- nvinfo : EIATTR_KPARAM_INFO
	.align		4
.L_60:
        /*0008*/ 	.byte	0x04, 0x17
        /*000a*/ 	.short	(.L_62 - .L_61)
.L_61:
        /*000c*/ 	.word	0x00000000
        /*0010*/ 	.short	0x0004
        /*0012*/ 	.short	0x0020
        /*0014*/ 	.byte	0x00, 0xf0, 0x21, 0x00


	//----- nvinfo : EIATTR_KPARAM_INFO
	.align		4
.L_62:
        /*0018*/ 	.byte	0x04, 0x17
        /*001a*/ 	.short	(.L_64 - .L_63)
.L_63:
        /*001c*/ 	.word	0x00000000
        /*0020*/ 	.short	0x0003
        /*0022*/ 	.short	0x0018
        /*0024*/ 	.byte	0x00, 0xf0, 0x21, 0x00


	//----- nvinfo : EIATTR_KPARAM_INFO
	.align		4
.L_64:
        /*0028*/ 	.byte	0x04, 0x17
        /*002a*/ 	.short	(.L_66 - .L_65)
.L_65:
        /*002c*/ 	.word	0x00000000
        /*0030*/ 	.short	0x0002
        /*0032*/ 	.short	0x0010
        /*0034*/ 	.byte	0x00, 0xf5, 0x21, 0x00


	//----- nvinfo : EIATTR_KPARAM_INFO
	.align		4
.L_66:
        /*0038*/ 	.byte	0x04, 0x17
        /*003a*/ 	.short	(.L_68 - .L_67)
.L_67:
        /*003c*/ 	.word	0x00000000
        /*0040*/ 	.short	0x0001
        /*0042*/ 	.short	0x0008
        /*0044*/ 	.byte	0x00, 0xf5, 0x21, 0x00


	//----- nvinfo : EIATTR_KPARAM_INFO
	.align		4
.L_68:
        /*0048*/ 	.byte	0x04, 0x17
        /*004a*/ 	.short	(.L_70 - .L_69)
.L_69:
        /*004c*/ 	.word	0x00000000
        /*0050*/ 	.short	0x0000
        /*0052*/ 	.short	0x0000
        /*0054*/ 	.byte	0x00, 0xf5, 0x21, 0x00


	//----- nvinfo : EIATTR_SPARSE_MMA_MASK
	.align		4
.L_70:
        /*0058*/ 	.byte	0x03, 0x50
        /*005a*/ 	.short	0x0000


	//----- nvinfo : EIATTR_MAXREG_COUNT
	.align		4
        /*005c*/ 	.byte	0x03, 0x1b
        /*005e*/ 	.short	0x00ff


	//----- nvinfo : EIATTR_MERCURY_ISA_VERSION
	.align		4
        /*0060*/ 	.byte	0x03, 0x5f
        /*0062*/ 	.short	0x0101


	//----- nvinfo : EIATTR_VRC_CTA_INIT_COUNT
	.align		4
        /*0064*/ 	.byte	0x02, 0x4a
	.zero		1
	.zero		1


	//----- nvinfo : EIATTR_EXIT_INSTR_OFFSETS
	.align		4
        /*0068*/ 	.byte	0x04, 0x1c
        /*006a*/ 	.short	(.L_72 - .L_71)


	//   ....[0]....
.L_71:
        /*006c*/ 	.word	0x00000080


	//   ....[1]....
        /*0070*/ 	.word	0x000000c0


	//   ....[2]....
        /*0074*/ 	.word	0x00001e80


	//----- nvinfo : EIATTR_CRS_STACK_SIZE
	.align		4
.L_72:
        /*0078*/ 	.byte	0x04, 0x1e
        /*007a*/ 	.short	(.L_74 - .L_73)
.L_73:
        /*007c*/ 	.word	0x00000000


	//----- nvinfo : EIATTR_CBANK_PARAM_SIZE
	.align		4
.L_74:
        /*0080*/ 	.byte	0x03, 0x19
        /*0082*/ 	.short	0x0028


	//----- nvinfo : EIATTR_PARAM_CBANK
	.align		4
        /*0084*/ 	.byte	0x04, 0x0a
        /*0086*/ 	.short	(.L_76 - .L_75)
	.align		4
.L_75:
        /*0088*/ 	.word	index@(.nv.constant0._Z23updatePheromoneTrailsASPPdPPjS_mm)
        /*008c*/ 	.short	0x0380
        /*008e*/ 	.short	0x0028


	//----- nvinfo : EIATTR_SW_WAR
	.align		4
.L_76:
        /*0090*/ 	.byte	0x04, 0x36
        /*0092*/ 	.short	(.L_78 - .L_77)
.L_77:
        /*0094*/ 	.word	0x00000008
.L_78:


//--------------------- .nv.info._Z15colonyKernelTSPPPdS0_PPjS_P17curandStateXORWOWmm --------------------------
	.section	.nv.info._Z15colonyKernelTSPPPdS0_PPjS_P17curandStateXORWOWmm,"",@"SHT_CUDA_INFO"
	.sectionflags	@""
	.align	4


	//----- nvinfo : EIATTR_CUDA_API_VERSION
	.align		4
        /*0000*/ 	.byte	0x04, 0x37
        /*0002*/ 	.short	(.L_80 - .L_79)
.L_79:
        /*0004*/ 	.word	0x00000082


	//----- nvinfo : EIATTR_KPARAM_INFO
	.align		4
.L_80:
        /*0008*/ 	.byte	0x04, 0x17
        /*000a*/ 	.short	(.L_82 - .L_81)
.L_81:
        /*000c*/ 	.word	0x00000000
        /*0010*/ 	.short	0x0006
        /*0012*/ 	.short	0x0030
        /*0014*/ 	.byte	0x00, 0xf0, 0x21, 0x00


	//----- nvinfo : EIATTR_KPARAM_INFO
	.align		4
.L_82:
        /*0018*/ 	.byte	0x04, 0x17
        /*001a*/ 	.short	(.L_84 - .L_83)
.L_83:
        /*001c*/ 	.word	0x00000000
        /*0020*/ 	.short	0x0005
        /*0022*/ 	.short	0x0028
        /*0024*/ 	.byte	0x00, 0xf0, 0x21, 0x00


	//----- nvinfo : EIATTR_KPARAM_INFO
	.align		4
.L_84:
        /*0028*/ 	.byte	0x04, 0x17
        /*002a*/ 	.short	(.L_86 - .L_85)
.L_85:
        /*002c*/ 	.word	0x00000000
        /*0030*/ 	.short	0x0004
        /*0032*/ 	.short	0x0020
        /*0034*/ 	.byte	0x00, 0xf5, 0x21, 0x00


	//----- nvinfo : EIATTR_KPARAM_INFO
	.align		4
.L_86:
        /*0038*/ 	.byte	0x04, 0x17
        /*003a*/ 	.short	(.L_88 - .L_87)
.L_87:
        /*003c*/ 	.word	0x00000000
        /*0040*/ 	.short	0x0003
        /*0042*/ 	.short	0x0018
        /*0044*/ 	.byte	0x00, 0xf5, 0x21, 0x00


	//----- nvinfo : EIATTR_KPARAM_INFO
	.align		4
.L_88:
        /*0048*/ 	.byte	0x04, 0x17
        /*004a*/ 	.short	(.L_90 - .L_89)
.L_89:
        /*004c*/ 	.word	0x00000000
        /*0050*/ 	.short	0x0002
        /*0052*/ 	.short	0x0010
        /*0054*/ 	.byte	0x00, 0xf5, 0x21, 0x00


	//----- nvinfo : EIATTR_KPARAM_INFO
	.align		4
.L_90:
        /*0058*/ 	.byte	0x04, 0x17
        /*005a*/ 	.short	(.L_92 - .L_91)
.L_91:
        /*005c*/ 	.word	0x00000000
        /*0060*/ 	.short	0x0001
        /*0062*/ 	.short	0x0008
        /*0064*/ 	.byte	0x00, 0xf5, 0x21, 0x00


	//----- nvinfo : EIATTR_KPARAM_INFO
	.align		4
.L_92:
        /*0068*/ 	.byte	0x04, 0x17
        /*006a*/ 	.short	(.L_94 - .L_93)
.L_93:
        /*006c*/ 	.word	0x00000000
        /*0070*/ 	.short	0x0000
        /*0072*/ 	.short	0x0000
        /*0074*/ 	.byte	0x00, 0xf5, 0x21, 0x00


	//----- nvinfo : EIATTR_SPARSE_MMA_MASK
	.align		4
.L_94:
        /*0078*/ 	.byte	0x03, 0x50
        /*007a*/ 	.short	0x0000


	//----- nvinfo : EIATTR_MAXREG_COUNT
	.align		4
        /*007c*/ 	.byte	0x03, 0x1b
        /*007e*/ 	.short	0x00ff


	//----- nvinfo : EIATTR_MERCURY_ISA_VERSION
	.align		4
        /*0080*/ 	.byte	0x03, 0x5f
        /*0082*/ 	.short	0x0101


	//----- nvinfo : EIATTR_VRC_CTA_INIT_COUNT
	.align		4
        /*0084*/ 	.byte	0x02, 0x4a
	.zero		1
	.zero		1


	//----- nvinfo : EIATTR_EXIT_INSTR_OFFSETS
	.align		4
        /*0088*/ 	.byte	0x04, 0x1c
        /*008a*/ 	.short	(.L_96 - .L_95)


	//   ....[0]....
.L_95:
        /*008c*/ 	.word	0x00000080


	//   ....[1]....
        /*0090*/ 	.word	0x00001050


	//   ....[2]....
        /*0094*/ 	.word	0x000012d0


	//----- nvinfo : EIATTR_CRS_STACK_SIZE
	.align		4
.L_96:
        /*0098*/ 	.byte	0x04, 0x1e
        /*009a*/ 	.short	(.L_98 - .L_97)
.L_97:
        /*009c*/ 	.word	0x00000000


	//----- nvinfo : EIATTR_CBANK_PARAM_SIZE
	.align		4
.L_98:
        /*00a0*/ 	.byte	0x03, 0x19
        /*00a2*/ 	.short	0x0038


	//----- nvinfo : EIATTR_PARAM_CBANK
	.align		4
        /*00a4*/ 	.byte	0x04, 0x0a
        /*00a6*/ 	.short	(.L_100 - .L_99)
	.align		4
.L_99:
        /*00a8*/ 	.word	index@(.nv.constant0._Z15colonyKernelTSPPPdS0_PPjS_P17curandStateXORWOWmm)
        /*00ac*/ 	.short	0x0380
        /*00ae*/ 	.short	0x0038


	//----- nvinfo : EIATTR_SW_WAR
	.align		4
.L_100:
        /*00b0*/ 	.byte	0x04, 0x36
        /*00b2*/ 	.short	(.L_102 - .L_101)
.L_101:
        /*00b4*/ 	.word	0x00000008
.L_102:


//--------------------- .nv.info._Z11setupKerneljP17curandStateXORWOW --------------------------
	.section	.nv.info._Z11setupKerneljP17curandStateXORWOW,"",@"SHT_CUDA_INFO"
	.sectionflags	@""
	.align	4


	//----- nvinfo : EIATTR_CUDA_API_VERSION
	.align		4
        /*0000*/ 	.byte	0x04, 0x37
        /*0002*/ 	.short	(.L_104 - .L_103)
.L_103:
        /*0004*/ 	.word	0x00000082


	//----- nvinfo : EIATTR_KPARAM_INFO
	.align		4
.L_104:
        /*0008*/ 	.byte	0x04, 0x17
        /*000a*/ 	.short	(.L_106 - .L_105)
.L_105:
        /*000c*/ 	.word	0x00000000
        /*0010*/ 	.short	0x0001
        /*0012*/ 	.short	0x0008
        /*0014*/ 	.byte	0x00, 0xf5, 0x21, 0x00


	//----- nvinfo : EIATTR_KPARAM_INFO
	.align		4
.L_106:
        /*0018*/ 	.byte	0x04, 0x17
        /*001a*/ 	.short	(.L_108 - .L_107)
.L_107:
        /*001c*/ 	.word	0x00000000
        /*0020*/ 	.short	0x0000
        /*0022*/ 	.short	0x0000
        /*0024*/ 	.byte	0x00, 0xf0, 0x11, 0x00


	//----- nvinfo : EIATTR_SPARSE_MMA_MASK
	.align		4
.L_108:
        /*0028*/ 	.byte	0x03, 0x50
        /*002a*/ 	.short	0x0000


	//----- nvinfo : EIATTR_MAXREG_COUNT
	.align		4
        /*002c*/ 	.byte	0x03, 0x1b
        /*002e*/ 	.short	0x00ff


	//----- nvinfo : EIATTR_MERCURY_ISA_VERSION
	.align		4
        /*0030*/ 	.byte	0x03, 0x5f
        /*0032*/ 	.short	0x0101


	//----- nvinfo : EIATTR_VRC_CTA_INIT_COUNT
	.align		4
        /*0034*/ 	.byte	0x02, 0x4a
	.zero		1
	.zero		1


	//----- nvinfo : EIATTR_EXIT_INSTR_OFFSETS
	.align		4
        /*0038*/ 	.byte	0x04, 0x1c
        /*003a*/ 	.short	(.L_110 - .L_109)


	//   ....[0]....
.L_109:
        /*003c*/ 	.word	0x00000f10


	//----- nvinfo : EIATTR_CRS_STACK_SIZE
	.align		4
.L_110:
        /*0040*/ 	.byte	0x04, 0x1e
        /*0042*/ 	.short	(.L_112 - .L_111)
.L_111:
        /*0044*/ 	.word	0x00000000


	//----- nvinfo : EIATTR_CBANK_PARAM_SIZE
	.align		4
.L_112:
        /*0048*/ 	.byte	0x03, 0x19
        /*004a*/ 	.short	0x0010


	//----- nvinfo : EIATTR_PARAM_CBANK
	.align		4
        /*004c*/ 	.byte	0x04, 0x0a
        /*004e*/ 	.short	(.L_114 - .L_113)
	.align		4
.L_113:
        /*0050*/ 	.word	index@(.nv.constant0._Z11setupKerneljP17curandStateXORWOW)
        /*0054*/ 	.short	0x0380
        /*0056*/ 	.short	0x0010


	//----- nvinfo : EIATTR_SW_WAR
	.align		4
.L_114:
        /*0058*/ 	.byte	0x04, 0x36
        /*005a*/ 	.short	(.L_116 - .L_115)
.L_115:
        /*005c*/ 	.word	0x00000008
.L_116:


//--------------------- .nv.callgraph             --------------------------
	.section	.nv.callgraph,"",@"SHT_CUDA_CALLGRAPH"
	.align	4
	.sectionentsize	8
	.align		4
        /*0000*/ 	.word	0x00000000
	.align		4
        /*0004*/ 	.word	0xffffffff
	.align		4
        /*0008*/ 	.word	0x00000000
	.align		4
        /*000c*/ 	.word	0xfffffffe
	.align		4
        /*0010*/ 	.word	0x00000000
	.align		4
        /*0014*/ 	.word	0xfffffffd
	.align		4
        /*0018*/ 	.word	0x00000000
	.align		4
        /*001c*/ 	.word	0xfffffffc


//--------------------- .nv.constant4             --------------------------
	.section	.nv.constant4,"a",@progbits
	.align	8
	.align		8
.nv.constant4:
        /*0000*/ 	.dword	precalc_xorwow_matrix
	.align		8
        /*0008*/ 	.dword	precalc_xorwow_offset_matrix
	.align		8
        /*0010*/ 	.dword	mrg32k3aM1
	.align		8
        /*0018*/ 	.dword	mrg32k3aM2
	.align		8
        /*0020*/ 	.dword	mrg32k3aM1SubSeq
	.align		8
        /*0028*/ 	.dword	mrg32k3aM2SubSeq
	.align		8
        /*0030*/ 	.dword	mrg32k3aM1Seq
	.align		8
        /*0038*/ 	.dword	mrg32k3aM2Seq


//--------------------- .nv.constant3             --------------------------
	.section	.nv.constant3,"a",@progbits
	.align	8
.nv.constant3:
	.type		__cr_lgamma_table,@object
	.size		__cr_lgamma_table,(.L_8 - __cr_lgamma_table)
__cr_lgamma_table:
        /*0000*/ 	.byte	0x00, 0x00, 0x00, 0x00, 0x00, 0x00, 0x00, 0x00, 0x00, 0x00, 0x00, 0x00, 0x00, 0x00, 0x00, 0x00
        /*0010*/ 	.byte	0xef, 0x39, 0xfa, 0xfe, 0x42, 0x2e, 0xe6, 0x3f, 0x02, 0x20, 0x2a, 0xfa, 0x0b, 0xab, 0xfc, 0x3f
        /*0020*/ 	.byte	0xf9, 0x2c, 0x92, 0x7c, 0xa7, 0x6c, 0x09, 0x40, 0xc9, 0x79, 0x44, 0x3c, 0x64, 0x26, 0x13, 0x40
        /*0030*/ 	.byte	0xca, 0x01, 0xcf, 0x3a, 0x27, 0x51, 0x1a, 0x40, 0x30, 0xcc, 0x2d, 0xf3, 0xe1, 0x0c, 0x21, 0x40
        /*0040*/ 	.byte	0x0d, 0xb7, 0xfc, 0x82, 0x8e, 0x35, 0x25, 0x40
.L_8:


//--------------------- .text._Z24updatePheromoneTrailsACSPPdS0_PPjS_mm --------------------------
	.section	.text._Z24updatePheromoneTrailsACSPPdS0_PPjS_mm,"ax",@progbits
	.align	128
        .global         _Z24updatePheromoneTrailsACSPPdS0_PPjS_mm
        .type           _Z24updatePheromoneTrailsACSPPdS0_PPjS_mm,@function
        .size           _Z24updatePheromoneTrailsACSPPdS0_PPjS_mm,(.L_x_77 - _Z24updatePheromoneTrailsACSPPdS0_PPjS_mm)
        .other          _Z24updatePheromoneTrailsACSPPdS0_PPjS_mm,@"STO_CUDA_ENTRY STV_DEFAULT"
_Z24updatePheromoneTrailsACSPPdS0_PPjS_mm:
.text._Z24updatePheromoneTrailsACSPPdS0_PPjS_mm:
[----:B------:R-:W-:Y:S01]  /*0000*/  LDC R1, c[0x0][0x37c] ;  /* 0x0000df00ff017b82 */ /* 0x000fe20000000800 */
[----:B------:R-:W-:Y:S05]  /*0010*/  EXIT ;  /* 0x000000000000794d */ /* 0x000fea0003800000 */
.L_x_0:
[----:B------:R-:W-:-:S00]  /*0020*/  BRA `(.L_x_0) ;  /* 0xfffffffc00fc7947 */ /* 0x000fc0000383ffff */
[----:B------:R-:W-:-:S00]  /*0030*/  NOP ;  /* 0x0000000000007918 */ /* 0x000fc00000000000 */
        /* <DEDUP_REMOVED lines=12> */
.L_x_77:


//--------------------- .text._Z23updatePheromoneTrailsASPPdPPjS_mm --------------------------
	.section	.text._Z23updatePheromoneTrailsASPPdPPjS_mm,"ax",@progbits
	.align	128
        .global         _Z23updatePheromoneTrailsASPPdPPjS_mm
        .type           _Z23updatePheromoneTrailsASPPdPPjS_mm,@function
        .size           _Z23updatePheromoneTrailsASPPdPPjS_mm,(.L_x_75 - _Z23updatePheromoneTrailsASPPdPPjS_mm)
        .other          _Z23updatePheromoneTrailsASPPdPPjS_mm,@"STO_CUDA_ENTRY STV_DEFAULT"
_Z23updatePheromoneTrailsASPPdPPjS_mm:
.text._Z23updatePheromoneTrailsASPPdPPjS_mm:
[----:B------:R-:W-:Y:S01]  /*0000*/  LDC R1, c[0x0][0x37c] ;  /* 0x0000df00ff017b82 */ /* 0x000fe20000000800 */
[----:B------:R-:W0:Y:S07]  /*0010*/  S2R R10, SR_TID.X ;  /* 0x00000000000a7919 */ /* 0x000e2e0000002100 */
[----:B------:R-:W0:Y:S01]  /*0020*/  S2UR UR4, SR_CTAID.X ;  /* 0x00000000000479c3 */ /* 0x000e220000002500 */
[----:B------:R-:W1:Y:S07]  /*0030*/  LDCU.64 UR6, c[0x0][0x398] ;  /* 0x00007300ff0677ac */ /* 0x000e6e0008000a00 */
[----:B------:R-:W0:Y:S02]  /*0040*/  LDC R11, c[0x0][0x360] ;  /* 0x0000d800ff0b7b82 */ /* 0x000e240000000800 */
[----:B0-----:R-:W-:-:S05]  /*0050*/  IMAD R10, R11, UR4, R10 ;  /* 0x000000040b0a7c24 */ /* 0x001fca000f8e020a */
[----:B-1----:R-:W-:-:S04]  /*0060*/  ISETP.GE.U32.AND P0, PT, R10, UR6, PT ;  /* 0x000000060a007c0c */ /* 0x002fc8000bf06070 */
[----:B------:R-:W-:-:S13]  /*0070*/  ISETP.GE.U32.AND.EX P0, PT, RZ, UR7, PT, P0 ;  /* 0x00000007ff007c0c */ /* 0x000fda000bf06100 */
[----:B------:R-:W-:Y:S05]  /*0080*/  @P0 EXIT ;  /* 0x000000000000094d */ /* 0x000fea0003800000 */
[----:B------:R-:W0:Y:S02]  /*0090*/  LDCU.64 UR6, c[0x0][0x3a0] ;  /* 0x00007400ff0677ac */ /* 0x000e240008000a00 */
[----:B0-----:R-:W-:-:S04]  /*00a0*/  ISETP.NE.U32.AND P0, PT, RZ, UR6, PT ;  /* 0x00000006ff007c0c */ /* 0x001fc8000bf05070 */
[----:B------:R-:W-:-:S13]  /*00b0*/  ISETP.NE.AND.EX P0, PT, RZ, UR7, PT, P0 ;  /* 0x00000007ff007c0c */ /* 0x000fda000bf05300 */
[----:B------:R-:W-:Y:S05]  /*00c0*/  @!P0 EXIT ;  /* 0x000000000000894d */ /* 0x000fea0003800000 */
[----:B------:R-:W-:Y:S01]  /*00d0*/  UIADD3 UR10, UP0, UPT, UR6, -0x1, URZ ;  /* 0xffffffff060a7890 */ /* 0x000fe2000ff1e0ff */
[----:B------:R-:W-:Y:S01]  /*00e0*/  IMAD.MOV.U32 R7, RZ, RZ, RZ ;  /* 0x000000ffff077224 */ /* 0x000fe200078e00ff */
[----:B------:R-:W0:Y:S01]  /*00f0*/  LDCU.64 UR8, c[0x0][0x358] ;  /* 0x00006b00ff0877ac */ /* 0x000e220008000a00 */
[----:B------:R-:W1:Y:S01]  /*0100*/  LDCU UR18, c[0x0][0x3a4] ;  /* 0x00007480ff1277ac */ /* 0x000e620008000800 */
[----:B------:R-:W2:Y:S01]  /*0110*/  LDCU UR19, c[0x0][0x3a0] ;  /* 0x00007400ff1377ac */ /* 0x000ea20008000800 */
[----:B------:R-:W-:Y:S02]  /*0120*/  ULOP3.LUT UR11, UR6, 0x3, URZ, 0xc0, !UPT ;  /* 0x00000003060b7892 */ /* 0x000fe4000f8ec0ff */
[----:B------:R-:W-:Y:S02]  /*0130*/  ULOP3.LUT UR5, UR6, 0xfffffffc, URZ, 0xc0, !UPT ;  /* 0xfffffffc06057892 */ /* 0x000fe4000f8ec0ff */
[----:B------:R-:W-:-:S12]  /*0140*/  UIADD3.X UR4, UPT, UPT, UR7, -0x1, URZ, UP0, !UPT ;  /* 0xffffffff07047890 */ /* 0x000fd800087fe4ff */
.L_x_33:
[----:B---3--:R-:W3:Y:S01]  /*0150*/  LDCU.64 UR16, c[0x0][0x3a0] ;  /* 0x00007400ff1077ac */ /* 0x008ee20008000a00 */
[----:B----4-:R-:W4:Y:S01]  /*0160*/  LDC R9, c[0x0][0x3a4] ;  /* 0x0000e900ff097b82 */ /* 0x010f220000000800 */
[C-C-:B------:R-:W-:Y:S01]  /*0170*/  SHF.L.U64.HI R0, R10.reuse, 0x3, R7.reuse ;  /* 0x000000030a007819 */ /* 0x140fe20000010207 */
[----:B------:R-:W-:Y:S01]  /*0180*/  IMAD.SHL.U32 R16, R10, 0x8, RZ ;  /* 0x000000080a107824 */ /* 0x000fe200078e00ff */
[----:B------:R-:W5:Y:S01]  /*0190*/  LDCU.128 UR12, c[0x0][0x390] ;  /* 0x00007200ff0c77ac */ /* 0x000f620008000c00 */
[----:B------:R-:W-:Y:S01]  /*01a0*/  IADD3 R10, P1, PT, R11, R10, RZ ;  /* 0x0000000a0b0a7210 */ /* 0x000fe20007f3e0ff */
[----:B0-----:R-:W-:Y:S01]  /*01b0*/  IMAD.MOV.U32 R3, RZ, RZ, RZ ;  /* 0x000000ffff037224 */ /* 0x001fe200078e00ff */
[----:B------:R-:W0:Y:S02]  /*01c0*/  LDCU.64 UR6, c[0x0][0x388] ;  /* 0x00007100ff0677ac */ /* 0x000e240008000a00 */
[----:B-1----:R-:W1:Y:S01]  /*01d0*/  LDC R8, c[0x0][0x3a0] ;  /* 0x0000e800ff087b82 */ /* 0x002e620000000800 */
[----:B------:R-:W-:Y:S01]  /*01e0*/  IMAD.X R7, RZ, RZ, R7, P1 ;  /* 0x000000ffff077224 */ /* 0x000fe200008e0607 */
[----:B---3--:R-:W-:-:S04]  /*01f0*/  UISETP.GE.U32.AND UP0, UPT, UR16, 0x4, UPT ;  /* 0x000000041000788c */ /* 0x008fc8000bf06070 */
[----:B------:R-:W-:Y:S01]  /*0200*/  UISETP.GE.U32.AND.EX UP0, UPT, UR17, URZ, UPT, UP0 ;  /* 0x000000ff1100728c */ /* 0x000fe2000bf06100 */
[----:B-----5:R-:W-:Y:S02]  /*0210*/  IADD3 R18, P1, PT, R16, UR12, RZ ;  /* 0x0000000c10127c10 */ /* 0x020fe4000ff3e0ff */
[----:B------:R-:W-:Y:S02]  /*0220*/  ISETP.GE.U32.AND P0, PT, R10, UR14, PT ;  /* 0x0000000e0a007c0c */ /* 0x000fe4000bf06070 */
[----:B0-----:R-:W-:Y:S02]  /*0230*/  IADD3 R16, P2, PT, R16, UR6, RZ ;  /* 0x0000000610107c10 */ /* 0x001fe4000ff5e0ff */
[C---:B------:R-:W-:Y:S02]  /*0240*/  IADD3.X R19, PT, PT, R0.reuse, UR13, RZ, P1, !PT ;  /* 0x0000000d00137c10 */ /* 0x040fe40008ffe4ff */
[----:B------:R-:W-:Y:S01]  /*0250*/  IADD3.X R17, PT, PT, R0, UR7, RZ, P2, !PT ;  /* 0x0000000700117c10 */ /* 0x000fe200097fe4ff */
[----:B------:R-:W-:Y:S01]  /*0260*/  IMAD.MOV.U32 R0, RZ, RZ, RZ ;  /* 0x000000ffff007224 */ /* 0x000fe200078e00ff */
[----:B------:R-:W-:Y:S01]  /*0270*/  ISETP.GE.U32.AND.EX P0, PT, R7, UR15, PT, P0 ;  /* 0x0000000f07007c0c */ /* 0x000fe2000bf06100 */
[----:B------:R-:W-:-:S12]  /*0280*/  BRA.U !UP0, `(.L_x_1) ;  /* 0x0000000d08f87547 */ /* 0x000fd8000b800000 */
[----:B------:R-:W0:Y:S01]  /*0290*/  LDC.64 R14, c[0x0][0x380] ;  /* 0x0000e000ff0e7b82 */ /* 0x000e220000000a00 */
[----:B------:R-:W3:Y:S01]  /*02a0*/  LDCU UR6, c[0x0][0x3a0] ;  /* 0x00007400ff0677ac */ /* 0x000ee20008000800 */
[----:B------:R-:W-:Y:S02]  /*02b0*/  HFMA2 R6, -RZ, RZ, 0, 0 ;  /* 0x00000000ff067431 */ /* 0x000fe400000001ff */
[----:B------:R-:W-:Y:S02]  /*02c0*/  IMAD.MOV.U32 R5, RZ, RZ, RZ ;  /* 0x000000ffff057224 */ /* 0x000fe400078e00ff */
[--C-:B----4-:R-:W-:Y:S02]  /*02d0*/  IMAD.MOV.U32 R4, RZ, RZ, R9.reuse ;  /* 0x000000ffff047224 */ /* 0x110fe400078e0009 */
[----:B------:R-:W-:Y:S02]  /*02e0*/  IMAD.U32 R3, RZ, RZ, UR5 ;  /* 0x00000005ff037e24 */ /* 0x000fe4000f8e00ff */
[----:B------:R-:W-:-:S02]  /*02f0*/  IMAD.MOV.U32 R2, RZ, RZ, R9 ;  /* 0x000000ffff027224 */ /* 0x000fc400078e0009 */
[----:B---3--:R-:W-:-:S07]  /*0300*/  IMAD.U32 R0, RZ, RZ, UR6 ;  /* 0x00000006ff007e24 */ /* 0x008fce000f8e00ff */
.L_x_18:
[----:B0-----:R3:W5:Y:S04]  /*0310*/  LDG.E.64 R22, desc[UR8][R18.64] ;  /* 0x0000000812167981 */ /* 0x001768000c1e1b00 */
[----:B------:R3:W5:Y:S01]  /*0320*/  LDG.E.64 R20, desc[UR8][R16.64] ;  /* 0x0000000810147981 */ /* 0x000762000c1e1b00 */
[----:B------:R-:W-:-:S04]  /*0330*/  IADD3 R26, P1, PT, R0, -0x1, RZ ;  /* 0xffffffff001a7810 */ /* 0x000fc80007f3e0ff */
[----:B------:R-:W-:-:S04]  /*0340*/  IADD3.X R24, PT, PT, R4, -0x1, RZ, P1, !PT ;  /* 0xffffffff04187810 */ /* 0x000fc80000ffe4ff */
[----:B-1----:R-:W-:-:S04]  /*0350*/  LOP3.LUT R12, R24, UR18, RZ, 0xfc, !PT ;  /* 0x00000012180c7c12 */ /* 0x002fc8000f8efcff */
[----:B------:R-:W-:-:S13]  /*0360*/  ISETP.NE.U32.AND P1, PT, R12, RZ, PT ;  /* 0x000000ff0c00720c */ /* 0x000fda0003f25070 */
[----:B---3--:R-:W-:Y:S05]  /*0370*/  @P1 BRA `(.L_x_2) ;  /* 0x00000000004c1947 */ /* 0x008fea0003800000 */
[----:B--2---:R-:W1:Y:S01]  /*0380*/  I2F.U32.RP R24, UR19 ;  /* 0x0000001300187d06 */ /* 0x004e620008209000 */
[----:B------:R-:W-:Y:S01]  /*0390*/  ISETP.NE.U32.AND P2, PT, RZ, UR19, PT ;  /* 0x00000013ff007c0c */ /* 0x000fe2000bf45070 */
[----:B------:R-:W-:-:S06]  /*03a0*/  IMAD.MOV.U32 R27, RZ, RZ, RZ ;  /* 0x000000ffff1b7224 */ /* 0x000fcc00078e00ff */
[----:B-1----:R-:W1:Y:S02]  /*03b0*/  MUFU.RCP R24, R24 ;  /* 0x0000001800187308 */ /* 0x002e640000001000 */
[----:B-1----:R-:W-:-:S06]  /*03c0*/  IADD3 R12, PT, PT, R24, 0xffffffe, RZ ;  /* 0x0ffffffe180c7810 */ /* 0x002fcc0007ffe0ff */
[----:B------:R1:W2:Y:S02]  /*03d0*/  F2I.FTZ.U32.TRUNC.NTZ R13, R12 ;  /* 0x0000000c000d7305 */ /* 0x0002a4000021f000 */
[----:B-1----:R-:W-:Y:S02]  /*03e0*/  IMAD.MOV.U32 R12, RZ, RZ, RZ ;  /* 0x000000ffff0c7224 */ /* 0x002fe400078e00ff */
[----:B--2---:R-:W-:-:S04]  /*03f0*/  IMAD.MOV R25, RZ, RZ, -R13 ;  /* 0x000000ffff197224 */ /* 0x004fc800078e0a0d */
[----:B------:R-:W-:-:S04]  /*0400*/  IMAD R25, R25, UR19, RZ ;  /* 0x0000001319197c24 */ /* 0x000fc8000f8e02ff */
[----:B------:R-:W-:-:S06]  /*0410*/  IMAD.HI.U32 R13, R13, R25, R12 ;  /* 0x000000190d0d7227 */ /* 0x000fcc00078e000c */
[----:B------:R-:W-:-:S04]  /*0420*/  IMAD.HI.U32 R13, R13, R26, RZ ;  /* 0x0000001a0d0d7227 */ /* 0x000fc800078e00ff */
[----:B------:R-:W-:-:S04]  /*0430*/  IMAD.MOV R13, RZ, RZ, -R13 ;  /* 0x000000ffff0d7224 */ /* 0x000fc800078e0a0d */
[----:B------:R-:W-:-:S05]  /*0440*/  IMAD R26, R13, UR19, R26 ;  /* 0x000000130d1a7c24 */ /* 0x000fca000f8e021a */
[----:B------:R-:W-:-:S13]  /*0450*/  ISETP.GE.U32.AND P1, PT, R26, UR19, PT ;  /* 0x000000131a007c0c */ /* 0x000fda000bf26070 */
[----:B------:R-:W-:-:S05]  /*0460*/  @P1 VIADD R26, R26, -UR19 ;  /* 0x800000131a1a1c36 */ /* 0x000fca0008000000 */
[----:B------:R-:W-:-:S13]  /*0470*/  ISETP.GE.U32.AND P1, PT, R26, UR19, PT ;  /* 0x000000131a007c0c */ /* 0x000fda000bf26070 */
[----:B------:R-:W-:Y:S02]  /*0480*/  @P1 IADD3 R26, PT, PT, R26, -UR19, RZ ;  /* 0x800000131a1a1c10 */ /* 0x000fe4000fffe0ff */
[----:B------:R-:W-:Y:S01]  /*0490*/  @!P2 LOP3.LUT R26, RZ, UR19, RZ, 0x33, !PT ;  /* 0x00000013ff1aac12 */ /* 0x000fe2000f8e33ff */
[----:B------:R-:W-:Y:S06]  /*04a0*/  BRA `(.L_x_3) ;  /* 0x00000000000c7947 */ /* 0x000fec0003800000 */
.L_x_2:
[----:B------:R-:W-:Y:S01]  /*04b0*/  IMAD.MOV.U32 R13, RZ, RZ, R26 ;  /* 0x000000ffff0d7224 */ /* 0x000fe200078e001a */
[----:B------:R-:W-:-:S07]  /*04c0*/  MOV R12, 0x4e0 ;  /* 0x000004e0000c7802 */ /* 0x000fce0000000f00 */
[----:B0-2--5:R-:W-:Y:S05]  /*04d0*/  CALL.REL.NOINC `($__internal_1_$__cuda_sm20_rem_u64) ;  /* 0x0000001c00047944 */ /* 0x025fea0003c00000 */
.L_x_3:
[----:B-----5:R-:W-:-:S04]  /*04e0*/  LEA R28, P1, R26, R20, 0x2 ;  /* 0x000000141a1c7211 */ /* 0x020fc800078210ff */
[----:B------:R-:W-:-:S06]  /*04f0*/  LEA.HI.X R29, R26, R21, R27, 0x2, P1 ;  /* 0x000000151a1d7211 */ /* 0x000fcc00008f141b */
[----:B------:R-:W0:Y:S01]  /*0500*/  LDG.E R29, desc[UR8][R28.64] ;  /* 0x000000081c1d7981 */ /* 0x000e22000c1e1900 */
[----:B------:R-:W-:Y:S01]  /*0510*/  IADD3 R30, P1, PT, R20, R6, RZ ;  /* 0x00000006141e7210 */ /* 0x000fe20007f3e0ff */
[----:B------:R-:W1:Y:S01]  /*0520*/  MUFU.RCP64H R25, R23 ;  /* 0x0000001700197308 */ /* 0x000e620000001800 */
[----:B------:R-:W-:-:S03]  /*0530*/  VIADD R24, R23, 0x300402 ;  /* 0x0030040217187836 */ /* 0x000fc60000000000 */
[----:B------:R-:W-:-:S06]  /*0540*/  IMAD.X R31, R21, 0x1, R5, P1 ;  /* 0x00000001151f7824 */ /* 0x000fcc00008e0605 */
[----:B------:R-:W2:Y:S01]  /*0550*/  LDG.E R31, desc[UR8][R30.64] ;  /* 0x000000081e1f7981 */ /* 0x000ea2000c1e1900 */
[----:B-1----:R-:W-:-:S08]  /*0560*/  DFMA R12, -R22, R24, 1 ;  /* 0x3ff00000160c742b */ /* 0x002fd00000000118 */
[----:B------:R-:W-:-:S08]  /*0570*/  DFMA R20, R12, R12, R12 ;  /* 0x0000000c0c14722b */ /* 0x000fd0000000000c */
[----:B------:R-:W-:-:S08]  /*0580*/  DFMA R20, R24, R20, R24 ;  /* 0x000000141814722b */ /* 0x000fd00000000018 */
[----:B------:R-:W-:-:S08]  /*0590*/  DFMA R12, -R22, R20, 1 ;  /* 0x3ff00000160c742b */ /* 0x000fd00000000114 */
[----:B------:R-:W-:Y:S01]  /*05a0*/  DFMA R20, R20, R12, R20 ;  /* 0x0000000c1414722b */ /* 0x000fe20000000014 */
[----:B0-----:R-:W-:-:S05]  /*05b0*/  IMAD.WIDE.U32 R28, R29, 0x8, R14 ;  /* 0x000000081d1c7825 */ /* 0x001fca00078e000e */
[----:B------:R-:W2:Y:S01]  /*05c0*/  LDG.E.64 R26, desc[UR8][R28.64] ;  /* 0x000000081c1a7981 */ /* 0x000ea2000c1e1b00 */
[----:B------:R-:W-:Y:S01]  /*05d0*/  FSETP.GEU.AND P1, PT, |R24|, 5.8789094863358348022e-39, PT ;  /* 0x004004021800780b */ /* 0x000fe20003f2e200 */
[----:B------:R-:W-:Y:S01]  /*05e0*/  BSSY.RECONVERGENT B0, `(.L_x_4) ;  /* 0x000000c000007945 */ /* 0x000fe20003800200 */
[----:B--2---:R-:W-:-:S05]  /*05f0*/  IMAD.WIDE.U32 R26, R31, 0x8, R26 ;  /* 0x000000081f1a7825 */ /* 0x004fca00078e001a */
[----:B------:R0:W5:Y:S06]  /*0600*/  LDG.E.64 R12, desc[UR8][R26.64] ;  /* 0x000000081a0c7981 */ /* 0x00016c000c1e1b00 */
[----:B------:R-:W-:Y:S05]  /*0610*/  @P1 BRA `(.L_x_5) ;  /* 0x0000000000201947 */ /* 0x000fea0003800000 */
[----:B------:R-:W-:Y:S01]  /*0620*/  LOP3.LUT R28, R23, 0x7fffffff, RZ, 0xc0, !PT ;  /* 0x7fffffff171c7812 */ /* 0x000fe200078ec0ff */
[----:B------:R-:W-:Y:S01]  /*0630*/  IMAD.MOV.U32 R21, RZ, RZ, R23 ;  /* 0x000000ffff157224 */ /* 0x000fe200078e0017 */
[----:B------:R-:W-:Y:S02]  /*0640*/  MOV R20, R22 ;  /* 0x0000001600147202 */ /* 0x000fe40000000f00 */
[----:B------:R-:W-:Y:S01]  /*0650*/  MOV R30, 0x680 ;  /* 0x00000680001e7802 */ /* 0x000fe20000000f00 */
[----:B------:R-:W-:-:S07]  /*0660*/  VIADD R28, R28, 0xfff00000 ;  /* 0xfff000001c1c7836 */ /* 0x000fce0000000000 */
[----:B0----5:R-:W-:Y:S05]  /*0670*/  CALL.REL.NOINC `($__internal_0_$__cuda_sm20_dblrcp_rn_slowpath_v3) ;  /* 0x0000001800047944 */ /* 0x021fea0003c00000 */
[----:B------:R-:W-:Y:S02]  /*0680*/  IMAD.MOV.U32 R20, RZ, RZ, R24 ;  /* 0x000000ffff147224 */ /* 0x000fe400078e0018 */
[----:B------:R-:W-:-:S07]  /*0690*/  IMAD.MOV.U32 R21, RZ, RZ, R25 ;  /* 0x000000ffff157224 */ /* 0x000fce00078e0019 */
.L_x_5:
[----:B------:R-:W-:Y:S05]  /*06a0*/  BSYNC.RECONVERGENT B0 ;  /* 0x0000000000007941 */ /* 0x000fea0003800200 */
.L_x_4:
[----:B-----5:R-:W-:-:S07]  /*06b0*/  DADD R12, R12, R20 ;  /* 0x000000000c0c7229 */ /* 0x020fce0000000014 */
[----:B------:R1:W-:Y:S04]  /*06c0*/  STG.E.64 desc[UR8][R26.64], R12 ;  /* 0x0000000c1a007986 */ /* 0x0003e8000c101b08 */
[----:B------:R1:W5:Y:S04]  /*06d0*/  LDG.E.64 R20, desc[UR8][R18.64] ;  /* 0x0000000812147981 */ /* 0x000368000c1e1b00 */
[----:B------:R1:W5:Y:S01]  /*06e0*/  LDG.E.64 R22, desc[UR8][R16.64] ;  /* 0x0000000810167981 */ /* 0x000362000c1e1b00 */
[----:B------:R-:W-:-:S04]  /*06f0*/  LOP3.LUT R24, R4, UR18, RZ, 0xfc, !PT ;  /* 0x0000001204187c12 */ /* 0x000fc8000f8efcff */
[----:B------:R-:W-:-:S13]  /*0700*/  ISETP.NE.U32.AND P1, PT, R24, RZ, PT ;  /* 0x000000ff1800720c */ /* 0x000fda0003f25070 */
[----:B-1----:R-:W-:Y:S05]  /*0710*/  @P1 BRA `(.L_x_6) ;  /* 0x00000000004c1947 */ /* 0x002fea0003800000 */
[----:B------:R-:W1:Y:S01]  /*0720*/  I2F.U32.RP R24, UR19 ;  /* 0x0000001300187d06 */ /* 0x000e620008209000 */
[----:B------:R-:W-:Y:S01]  /*0730*/  IMAD.MOV.U32 R12, RZ, RZ, RZ ;  /* 0x000000ffff0c7224 */ /* 0x000fe200078e00ff */
[----:B------:R-:W-:-:S06]  /*0740*/  ISETP.NE.U32.AND P2, PT, RZ, UR19, PT ;  /* 0x00000013ff007c0c */ /* 0x000fcc000bf45070 */
[----:B-1----:R-:W1:Y:S02]  /*0750*/  MUFU.RCP R24, R24 ;  /* 0x0000001800187308 */ /* 0x002e640000001000 */
[----:B-1----:R-:W-:-:S06]  /*0760*/  IADD3 R25, PT, PT, R24, 0xffffffe, RZ ;  /* 0x0ffffffe18197810 */ /* 0x002fcc0007ffe0ff */
[----:B------:R-:W0:Y:S02]  /*0770*/  F2I.FTZ.U32.TRUNC.NTZ R13, R25 ;  /* 0x00000019000d7305 */ /* 0x000e24000021f000 */
[----:B0-----:R-:W-:-:S04]  /*0780*/  IMAD.MOV R27, RZ, RZ, -R13 ;  /* 0x000000ffff1b7224 */ /* 0x001fc800078e0a0d */
[----:B------:R-:W-:-:S04]  /*0790*/  IMAD R27, R27, UR19, RZ ;  /* 0x000000131b1b7c24 */ /* 0x000fc8000f8e02ff */
[----:B------:R-:W-:-:S06]  /*07a0*/  IMAD.HI.U32 R27, R13, R27, R12 ;  /* 0x0000001b0d1b7227 */ /* 0x000fcc00078e000c */
[----:B------:R-:W-:-:S04]  /*07b0*/  IMAD.HI.U32 R12, R27, R0, RZ ;  /* 0x000000001b0c7227 */ /* 0x000fc800078e00ff */
[----:B------:R-:W-:Y:S02]  /*07c0*/  IMAD.MOV R13, RZ, RZ, -R12 ;  /* 0x000000ffff0d7224 */ /* 0x000fe400078e0a0c */
[----:B------:R-:W-:Y:S02]  /*07d0*/  IMAD.MOV.U32 R27, RZ, RZ, RZ ;  /* 0x000000ffff1b7224 */ /* 0x000fe400078e00ff */
[----:B------:R-:W-:-:S05]  /*07e0*/  IMAD R26, R13, UR19, R0 ;  /* 0x000000130d1a7c24 */ /* 0x000fca000f8e0200 */
[----:B------:R-:W-:-:S13]  /*07f0*/  ISETP.GE.U32.AND P1, PT, R26, UR19, PT ;  /* 0x000000131a007c0c */ /* 0x000fda000bf26070 */
[----:B------:R-:W-:-:S05]  /*0800*/  @P1 VIADD R26, R26, -UR19 ;  /* 0x800000131a1a1c36 */ /* 0x000fca0008000000 */
[----:B------:R-:W-:-:S13]  /*0810*/  ISETP.GE.U32.AND P1, PT, R26, UR19, PT ;  /* 0x000000131a007c0c */ /* 0x000fda000bf26070 */
[----:B------:R-:W-:Y:S02]  /*0820*/  @P1 IADD3 R26, PT, PT, R26, -UR19, RZ ;  /* 0x800000131a1a1c10 */ /* 0x000fe4000fffe0ff */
[----:B------:R-:W-:Y:S01]  /*0830*/  @!P2 LOP3.LUT R26, RZ, UR19, RZ, 0x33, !PT ;  /* 0x00000013ff1aac12 */ /* 0x000fe2000f8e33ff */
[----:B------:R-:W-:Y:S06]  /*0840*/  BRA `(.L_x_7) ;  /* 0x0000000000107947 */ /* 0x000fec0003800000 */
.L_x_6:
[----:B------:R-:W-:Y:S01]  /*0850*/  IMAD.MOV.U32 R13, RZ, RZ, R0 ;  /* 0x000000ffff0d7224 */ /* 0x000fe200078e0000 */
[----:B------:R-:W-:Y:S01]  /*0860*/  MOV R12, 0x890 ;  /* 0x00000890000c7802 */ /* 0x000fe20000000f00 */
[----:B------:R-:W-:-:S07]  /*0870*/  IMAD.MOV.U32 R24, RZ, RZ, R4 ;  /* 0x000000ffff187224 */ /* 0x000fce00078e0004 */
[----:B0----5:R-:W-:Y:S05]  /*0880*/  CALL.REL.NOINC `($__internal_1_$__cuda_sm20_rem_u64) ;  /* 0x0000001800187944 */ /* 0x021fea0003c00000 */
.L_x_7:
[----:B-----5:R-:W-:-:S04]  /*0890*/  LEA R28, P1, R26, R22, 0x2 ;  /* 0x000000161a1c7211 */ /* 0x020fc800078210ff */
[----:B------:R-:W-:-:S06]  /*08a0*/  LEA.HI.X R29, R26, R23, R27, 0x2, P1 ;  /* 0x000000171a1d7211 */ /* 0x000fcc00008f141b */
[----:B------:R-:W2:Y:S01]  /*08b0*/  LDG.E R29, desc[UR8][R28.64] ;  /* 0x000000081c1d7981 */ /* 0x000ea2000c1e1900 */
[----:B------:R-:W-:Y:S01]  /*08c0*/  IADD3 R30, P1, PT, R22, R6, RZ ;  /* 0x00000006161e7210 */ /* 0x000fe20007f3e0ff */
[----:B------:R-:W0:Y:S01]  /*08d0*/  MUFU.RCP64H R25, R21 ;  /* 0x0000001500197308 */ /* 0x000e220000001800 */
[----:B------:R-:W-:-:S03]  /*08e0*/  IADD3 R24, PT, PT, R21, 0x300402, RZ ;  /* 0x0030040215187810 */ /* 0x000fc60007ffe0ff */
[----:B------:R-:W-:-:S06]  /*08f0*/  IMAD.X R31, R23, 0x1, R5, P1 ;  /* 0x00000001171f7824 */ /* 0x000fcc00008e0605 */
[----:B------:R-:W3:Y:S01]  /*0900*/  LDG.E R31, desc[UR8][R30.64+0x4] ;  /* 0x000004081e1f7981 */ /* 0x000ee2000c1e1900 */
[----:B0-----:R-:W-:-:S08]  /*0910*/  DFMA R12, -R20, R24, 1 ;  /* 0x3ff00000140c742b */ /* 0x001fd00000000118 */
[----:B------:R-:W-:-:S08]  /*0920*/  DFMA R22, R12, R12, R12 ;  /* 0x0000000c0c16722b */ /* 0x000fd0000000000c */
[----:B------:R-:W-:-:S08]  /*0930*/  DFMA R22, R24, R22, R24 ;  /* 0x000000161816722b */ /* 0x000fd00000000018 */
[----:B------:R-:W-:-:S08]  /*0940*/  DFMA R12, -R20, R22, 1 ;  /* 0x3ff00000140c742b */ /* 0x000fd00000000116 */
[----:B------:R-:W-:Y:S01]  /*0950*/  DFMA R22, R22, R12, R22 ;  /* 0x0000000c1616722b */ /* 0x000fe20000000016 */
[----:B--2---:R-:W-:-:S05]  /*0960*/  IMAD.WIDE.U32 R28, R29, 0x8, R14 ;  /* 0x000000081d1c7825 */ /* 0x004fca00078e000e */
[----:B------:R-:W3:Y:S01]  /*0970*/  LDG.E.64 R26, desc[UR8][R28.64] ;  /* 0x000000081c1a7981 */ /* 0x000ee2000c1e1b00 */
[----:B------:R-:W-:Y:S01]  /*0980*/  FSETP.GEU.AND P1, PT, |R24|, 5.8789094863358348022e-39, PT ;  /* 0x004004021800780b */ /* 0x000fe20003f2e200 */
[----:B------:R-:W-:Y:S01]  /*0990*/  BSSY.RECONVERGENT B0, `(.L_x_8) ;  /* 0x000000a000007945 */ /* 0x000fe20003800200 */
[----:B---3--:R-:W-:-:S05]  /*09a0*/  IMAD.WIDE.U32 R26, R31, 0x8, R26 ;  /* 0x000000081f1a7825 */ /* 0x008fca00078e001a */
[----:B------:R0:W5:Y:S06]  /*09b0*/  LDG.E.64 R12, desc[UR8][R26.64] ;  /* 0x000000081a0c7981 */ /* 0x00016c000c1e1b00 */
[----:B------:R-:W-:Y:S05]  /*09c0*/  @P1 BRA `(.L_x_9) ;  /* 0x0000000000181947 */ /* 0x000fea0003800000 */
[----:B------:R-:W-:Y:S02]  /*09d0*/  LOP3.LUT R28, R21, 0x7fffffff, RZ, 0xc0, !PT ;  /* 0x7fffffff151c7812 */ /* 0x000fe400078ec0ff */
[----:B------:R-:W-:-:S03]  /*09e0*/  MOV R30, 0xa10 ;  /* 0x00000a10001e7802 */ /* 0x000fc60000000f00 */
[----:B------:R-:W-:-:S07]  /*09f0*/  VIADD R28, R28, 0xfff00000 ;  /* 0xfff000001c1c7836 */ /* 0x000fce0000000000 */
[----:B0----5:R-:W-:Y:S05]  /*0a00*/  CALL.REL.NOINC `($__internal_0_$__cuda_sm20_dblrcp_rn_slowpath_v3) ;  /* 0x0000001400207944 */ /* 0x021fea0003c00000 */
[----:B------:R-:W-:Y:S02]  /*0a10*/  IMAD.MOV.U32 R22, RZ, RZ, R24 ;  /* 0x000000ffff167224 */ /* 0x000fe400078e0018 */
[----:B------:R-:W-:-:S07]  /*0a20*/  IMAD.MOV.U32 R23, RZ, RZ, R25 ;  /* 0x000000ffff177224 */ /* 0x000fce00078e0019 */
.L_x_9:
[----:B------:R-:W-:Y:S05]  /*0a30*/  BSYNC.RECONVERGENT B0 ;  /* 0x0000000000007941 */ /* 0x000fea0003800200 */
.L_x_8:
[----:B-----5:R-:W-:-:S07]  /*0a40*/  DADD R12, R12, R22 ;  /* 0x000000000c0c7229 */ /* 0x020fce0000000016 */
[----:B------:R1:W-:Y:S04]  /*0a50*/  STG.E.64 desc[UR8][R26.64], R12 ;  /* 0x0000000c1a007986 */ /* 0x0003e8000c101b08 */
[----:B------:R1:W5:Y:S04]  /*0a60*/  LDG.E.64 R20, desc[UR8][R18.64] ;  /* 0x0000000812147981 */ /* 0x000368000c1e1b00 */
[----:B------:R1:W5:Y:S01]  /*0a70*/  LDG.E.64 R22, desc[UR8][R16.64] ;  /* 0x0000000810167981 */ /* 0x000362000c1e1b00 */
[----:B------:R-:W-:-:S05]  /*0a80*/  IADD3 R25, P1, PT, R0, 0x1, RZ ;  /* 0x0000000100197810 */ /* 0x000fca0007f3e0ff */
[----:B------:R-:W-:-:S05]  /*0a90*/  IMAD.X R28, RZ, RZ, R4, P1 ;  /* 0x000000ffff1c7224 */ /* 0x000fca00008e0604 */
        /* <DEDUP_REMOVED lines=11> */
[----:B------:R-:W-:-:S04]  /*0b50*/  IMAD.HI.U32 R12, R13, R27, R12 ;  /* 0x0000001b0d0c7227 */ /* 0x000fc800078e000c */
[----:B------:R-:W-:Y:S02]  /*0b60*/  IMAD.MOV.U32 R27, RZ, RZ, RZ ;  /* 0x000000ffff1b7224 */ /* 0x000fe400078e00ff */
        /* <DEDUP_REMOVED lines=9> */
.L_x_10:
[----:B------:R-:W-:Y:S01]  /*0c00*/  IMAD.MOV.U32 R13, RZ, RZ, R25 ;  /* 0x000000ffff0d7224 */ /* 0x000fe200078e0019 */
[----:B------:R-:W-:Y:S01]  /*0c10*/  MOV R12, 0xc40 ;  /* 0x00000c40000c7802 */ /* 0x000fe20000000f00 */
[----:B------:R-:W-:-:S07]  /*0c20*/  IMAD.MOV.U32 R24, RZ, RZ, R28 ;  /* 0x000000ffff187224 */ /* 0x000fce00078e001c */
[----:B0----5:R-:W-:Y:S05]  /*0c30*/  CALL.REL.NOINC `($__internal_1_$__cuda_sm20_rem_u64) ;  /* 0x00000014002c7944 */ /* 0x021fea0003c00000 */
.L_x_11:
        /* <DEDUP_REMOVED lines=26> */
.L_x_13:
[----:B------:R-:W-:Y:S05]  /*0de0*/  BSYNC.RECONVERGENT B0 ;  /* 0x0000000000007941 */ /* 0x000fea0003800200 */
.L_x_12:
        /* <DEDUP_REMOVED lines=28> */
.L_x_14:
[----:B------:R-:W-:Y:S01]  /*0fb0*/  IMAD.MOV.U32 R13, RZ, RZ, R25 ;  /* 0x000000ffff0d7224 */ /* 0x000fe200078e0019 */
[----:B------:R-:W-:Y:S01]  /*0fc0*/  MOV R12, 0xff0 ;  /* 0x00000ff0000c7802 */ /* 0x000fe20000000f00 */
[----:B------:R-:W-:-:S07]  /*0fd0*/  IMAD.MOV.U32 R24, RZ, RZ, R28 ;  /* 0x000000ffff187224 */ /* 0x000fce00078e001c */
[----:B0----5:R-:W-:Y:S05]  /*0fe0*/  CALL.REL.NOINC `($__internal_1_$__cuda_sm20_rem_u64) ;  /* 0x0000001000407944 */ /* 0x021fea0003c00000 */
.L_x_15:
        /* <DEDUP_REMOVED lines=26> */
.L_x_17:
[----:B------:R-:W-:Y:S05]  /*1190*/  BSYNC.RECONVERGENT B0 ;  /* 0x0000000000007941 */ /* 0x000fea0003800200 */
.L_x_16:
[----:B-----5:R-:W-:Y:S01]  /*11a0*/  DADD R12, R12, R26 ;  /* 0x000000000c0c7229 */ /* 0x020fe2000000001a */
[----:B------:R-:W-:Y:S02]  /*11b0*/  IADD3 R3, P1, PT, R3, -0x4, RZ ;  /* 0xfffffffc03037810 */ /* 0x000fe40007f3e0ff */
[----:B------:R-:W-:Y:S02]  /*11c0*/  IADD3 R0, P2, PT, R0, 0x4, RZ ;  /* 0x0000000400007810 */ /* 0x000fe40007f5e0ff */
[----:B------:R-:W-:Y:S02]  /*11d0*/  IADD3.X R2, PT, PT, R2, -0x1, RZ, P1, !PT ;  /* 0xffffffff02027810 */ /* 0x000fe40000ffe4ff */
[----:B------:R3:W-:Y:S01]  /*11e0*/  STG.E.64 desc[UR8][R22.64], R12 ;  /* 0x0000000c16007986 */ /* 0x0007e2000c101b08 */
[----:B------:R-:W-:Y:S01]  /*11f0*/  ISETP.NE.U32.AND P1, PT, R3, RZ, PT ;  /* 0x000000ff0300720c */ /* 0x000fe20003f25070 */
[----:B------:R-:W-:Y:S01]  /*1200*/  IMAD.X R4, RZ, RZ, R4, P2 ;  /* 0x000000ffff047224 */ /* 0x000fe200010e0604 */
[----:B------:R-:W-:-:S02]  /*1210*/  IADD3 R6, P3, PT, R6, 0x10, RZ ;  /* 0x0000001006067810 */ /* 0x000fc40007f7e0ff */
[----:B------:R-:W-:Y:S02]  /*1220*/  ISETP.NE.AND.EX P1, PT, R2, RZ, PT, P1 ;  /* 0x000000ff0200720c */ /* 0x000fe40003f25310 */
[----:B------:R-:W-:-:S11]  /*1230*/  IADD3.X R5, PT, PT, RZ, R5, RZ, P3, !PT ;  /* 0x00000005ff057210 */ /* 0x000fd60001ffe4ff */
[----:B---3--:R-:W-:Y:S05]  /*1240*/  @P1 BRA `(.L_x_18) ;  /* 0xfffffff000301947 */ /* 0x008fea000383ffff */
[----:B------:R-:W-:Y:S02]  /*1250*/  IMAD.U32 R3, RZ, RZ, UR5 ;  /* 0x00000005ff037e24 */ /* 0x000fe4000f8e00ff */
[----:B------:R-:W-:-:S07]  /*1260*/  IMAD.MOV.U32 R0, RZ, RZ, R9 ;  /* 0x000000ffff007224 */ /* 0x000fce00078e0009 */
.L_x_1:
[----:B------:R-:W-:-:S04]  /*1270*/  UISETP.NE.U32.AND UP0, UPT, UR11, URZ, UPT ;  /* 0x000000ff0b00728c */ /* 0x000fc8000bf05070 */
[----:B------:R-:W-:-:S09]  /*1280*/  UISETP.NE.AND.EX UP0, UPT, URZ, URZ, UPT, UP0 ;  /* 0x000000ffff00728c */ /* 0x000fd2000bf05300 */
[----:B------:R-:W-:Y:S05]  /*1290*/  BRA.U !UP0, `(.L_x_19) ;  /* 0x0000000908f47547 */ /* 0x000fea000b800000 */
[----:B------:R-:W-:-:S04]  /*12a0*/  UISETP.NE.U32.AND UP0, UPT, UR11, 0x1, UPT ;  /* 0x000000010b00788c */ /* 0x000fc8000bf05070 */
[----:B------:R-:W-:-:S09]  /*12b0*/  UISETP.NE.AND.EX UP0, UPT, URZ, URZ, UPT, UP0 ;  /* 0x000000ffff00728c */ /* 0x000fd2000bf05300 */
[----:B------:R-:W-:Y:S05]  /*12c0*/  BRA.U !UP0, `(.L_x_20) ;  /* 0x0000000508f07547 */ /* 0x000fea000b800000 */
[----:B------:R3:W5:Y:S01]  /*12d0*/  LDG.E.64 R14, desc[UR8][R18.64] ;  /* 0x00000008120e7981 */ /* 0x000762000c1e1b00 */
[----:B------:R-:W0:Y:S03]  /*12e0*/  LDCU UR6, c[0x0][0x3a4] ;  /* 0x00007480ff0677ac */ /* 0x000e260008000800 */
[----:B------:R3:W5:Y:S01]  /*12f0*/  LDG.E.64 R4, desc[UR8][R16.64] ;  /* 0x0000000810047981 */ /* 0x000762000c1e1b00 */
[----:B------:R-:W-:-:S04]  /*1300*/  IADD3 R21, P1, PT, R3, UR10, RZ ;  /* 0x0000000a03157c10 */ /* 0x000fc8000ff3e0ff */
[----:B------:R-:W-:-:S04]  /*1310*/  IADD3.X R24, PT, PT, R0, UR4, RZ, P1, !PT ;  /* 0x0000000400187c10 */ /* 0x000fc80008ffe4ff */
[----:B0-----:R-:W-:-:S04]  /*1320*/  LOP3.LUT R2, R24, UR6, RZ, 0xfc, !PT ;  /* 0x0000000618027c12 */ /* 0x001fc8000f8efcff */
[----:B------:R-:W-:-:S13]  /*1330*/  ISETP.NE.U32.AND P1, PT, R2, RZ, PT ;  /* 0x000000ff0200720c */ /* 0x000fda0003f25070 */
[----:B---3--:R-:W-:Y:S05]  /*1340*/  @P1 BRA `(.L_x_21) ;  /* 0x0000000000501947 */ /* 0x008fea0003800000 */
[----:B------:R-:W0:Y:S01]  /*1350*/  LDCU UR6, c[0x0][0x3a0] ;  /* 0x00007400ff0677ac */ /* 0x000e220008000800 */
[----:B------:R-:W-:Y:S01]  /*1360*/  IMAD.MOV.U32 R27, RZ, RZ, RZ ;  /* 0x000000ffff1b7224 */ /* 0x000fe200078e00ff */
[----:B0-----:R-:W0:Y:S01]  /*1370*/  I2F.U32.RP R6, UR6 ;  /* 0x0000000600067d06 */ /* 0x001e220008209000 */
[----:B------:R-:W-:-:S07]  /*1380*/  ISETP.NE.U32.AND P2, PT, RZ, UR6, PT ;  /* 0x00000006ff007c0c */ /* 0x000fce000bf45070 */
[----:B0-----:R-:W0:Y:S02]  /*1390*/  MUFU.RCP R6, R6 ;  /* 0x0000000600067308 */ /* 0x001e240000001000 */
[----:B0-----:R-:W-:-:S06]  /*13a0*/  VIADD R12, R6, 0xffffffe ;  /* 0x0ffffffe060c7836 */ /* 0x001fcc0000000000 */
[----:B------:R0:W3:Y:S02]  /*13b0*/  F2I.FTZ.U32.TRUNC.NTZ R13, R12 ;  /* 0x0000000c000d7305 */ /* 0x0000e4000021f000 */
[----:B0-----:R-:W-:Y:S01]  /*13c0*/  MOV R12, RZ ;  /* 0x000000ff000c7202 */ /* 0x001fe20000000f00 */
[----:B---3--:R-:W-:-:S04]  /*13d0*/  IMAD.MOV R23, RZ, RZ, -R13 ;  /* 0x000000ffff177224 */ /* 0x008fc800078e0a0d */
        /* <DEDUP_REMOVED lines=8> */
[----:B------:R-:W-:Y:S01]  /*1460*/  @P1 VIADD R26, R26, -UR6 ;  /* 0x800000061a1a1c36 */ /* 0x000fe20008000000 */
[----:B------:R-:W-:Y:S01]  /*1470*/  @!P2 LOP3.LUT R26, RZ, UR6, RZ, 0x33, !PT ;  /* 0x00000006ff1aac12 */ /* 0x000fe2000f8e33ff */
[----:B------:R-:W-:Y:S06]  /*1480*/  BRA `(.L_x_22) ;  /* 0x00000000000c7947 */ /* 0x000fec0003800000 */
.L_x_21:
[----:B------:R-:W-:Y:S02]  /*1490*/  MOV R13, R21 ;  /* 0x00000015000d7202 */ /* 0x000fe40000000f00 */
[----:B------:R-:W-:-:S07]  /*14a0*/  MOV R12, 0x14c0 ;  /* 0x000014c0000c7802 */ /* 0x000fce0000000f00 */
[----:B-12-45:R-:W-:Y:S05]  /*14b0*/  CALL.REL.NOINC `($__internal_1_$__cuda_sm20_rem_u64) ;  /* 0x0000000c000c7944 */ /* 0x036fea0003c00000 */
.L_x_22:
[C---:B-----5:R-:W-:Y:S01]  /*14c0*/  LEA R24, P1, R26.reuse, R4, 0x2 ;  /* 0x000000041a187211 */ /* 0x060fe200078210ff */
[----:B------:R-:W0:Y:S03]  /*14d0*/  LDC.64 R20, c[0x0][0x380] ;  /* 0x0000e000ff147b82 */ /* 0x000e260000000a00 */
[----:B------:R-:W-:-:S06]  /*14e0*/  LEA.HI.X R25, R26, R5, R27, 0x2, P1 ;  /* 0x000000051a197211 */ /* 0x000fcc00008f141b */
[----:B------:R-:W0:Y:S01]  /*14f0*/  LDG.E R25, desc[UR8][R24.64] ;  /* 0x0000000818197981 */ /* 0x000e22000c1e1900 */
[----:B------:R-:W-:-:S04]  /*1500*/  LEA R28, P1, R3, R4, 0x2 ;  /* 0x00000004031c7211 */ /* 0x000fc800078210ff */
[----:B------:R-:W-:-:S06]  /*1510*/  LEA.HI.X R29, R3, R5, R0, 0x2, P1 ;  /* 0x00000005031d7211 */ /* 0x000fcc00008f1400 */
[----:B------:R-:W3:Y:S01]  /*1520*/  LDG.E R29, desc[UR8][R28.64] ;  /* 0x000000081c1d7981 */ /* 0x000ee2000c1e1900 */
[----:B0-----:R-:W-:-:S05]  /*1530*/  IMAD.WIDE.U32 R20, R25, 0x8, R20 ;  /* 0x0000000819147825 */ /* 0x001fca00078e0014 */
[----:B------:R-:W3:Y:S01]  /*1540*/  LDG.E.64 R12, desc[UR8][R20.64] ;  /* 0x00000008140c7981 */ /* 0x000ee2000c1e1b00 */
[----:B------:R-:W0:Y:S01]  /*1550*/  MUFU.RCP64H R23, R15 ;  /* 0x0000000f00177308 */ /* 0x000e220000001800 */
[----:B------:R-:W-:-:S06]  /*1560*/  VIADD R22, R15, 0x300402 ;  /* 0x003004020f167836 */ /* 0x000fcc0000000000 */
[----:B0-----:R-:W-:Y:S01]  /*1570*/  DFMA R24, -R14, R22, 1 ;  /* 0x3ff000000e18742b */ /* 0x001fe20000000116 */
[----:B---3--:R-:W-:-:S05]  /*1580*/  IMAD.WIDE.U32 R12, R29, 0x8, R12 ;  /* 0x000000081d0c7825 */ /* 0x008fca00078e000c */
[----:B------:R0:W5:Y:S02]  /*1590*/  LDG.E.64 R4, desc[UR8][R12.64] ;  /* 0x000000080c047981 */ /* 0x000164000c1e1b00 */
[----:B------:R-:W-:Y:S01]  /*15a0*/  DFMA R24, R24, R24, R24 ;  /* 0x000000181818722b */ /* 0x000fe20000000018 */
[----:B------:R-:W-:-:S07]  /*15b0*/  FSETP.GEU.AND P1, PT, |R22|, 5.8789094863358348022e-39, PT ;  /* 0x004004021600780b */ /* 0x000fce0003f2e200 */
[----:B------:R-:W-:Y:S01]  /*15c0*/  DFMA R24, R22, R24, R22 ;  /* 0x000000181618722b */ /* 0x000fe20000000016 */
[----:B------:R-:W-:Y:S07]  /*15d0*/  BSSY.RECONVERGENT B0, `(.L_x_23) ;  /* 0x000000a000007945 */ /* 0x000fee0003800200 */
[----:B------:R-:W-:-:S08]  /*15e0*/  DFMA R26, -R14, R24, 1 ;  /* 0x3ff000000e1a742b */ /* 0x000fd00000000118 */
[----:B------:R-:W-:Y:S01]  /*15f0*/  DFMA R24, R24, R26, R24 ;  /* 0x0000001a1818722b */ /* 0x000fe20000000018 */
[----:B0-----:R-:W-:Y:S10]  /*1600*/  @P1 BRA `(.L_x_24) ;  /* 0x0000000000181947 */ /* 0x001ff40003800000 */
[----:B------:R-:W-:Y:S01]  /*1610*/  LOP3.LUT R28, R15, 0x7fffffff, RZ, 0xc0, !PT ;  /* 0x7fffffff0f1c7812 */ /* 0x000fe200078ec0ff */
[----:B------:R-:W-:Y:S01]  /*1620*/  IMAD.MOV.U32 R20, RZ, RZ, R14 ;  /* 0x000000ffff147224 */ /* 0x000fe200078e000e */
[----:B------:R-:W-:Y:S01]  /*1630*/  MOV R30, 0x1670 ;  /* 0x00001670001e7802 */ /* 0x000fe20000000f00 */
[----:B------:R-:W-:Y:S02]  /*1640*/  IMAD.MOV.U32 R21, RZ, RZ, R15 ;  /* 0x000000ffff157224 */ /* 0x000fe400078e000f */
[----:B------:R-:W-:-:S07]  /*1650*/  VIADD R28, R28, 0xfff00000 ;  /* 0xfff000001c1c7836 */ /* 0x000fce0000000000 */
[----:B-12-45:R-:W-:Y:S05]  /*1660*/  CALL.REL.NOINC `($__internal_0_$__cuda_sm20_dblrcp_rn_slowpath_v3) ;  /* 0x0000000800087944 */ /* 0x036fea0003c00000 */
.L_x_24:
[----:B-12---:R-:W-:Y:S05]  /*1670*/  BSYNC.RECONVERGENT B0 ;  /* 0x0000000000007941 */ /* 0x006fea0003800200 */
.L_x_23:
[----:B-----5:R-:W-:Y:S01]  /*1680*/  DADD R24, R4, R24 ;  /* 0x0000000004187229 */ /* 0x020fe20000000018 */
[----:B------:R-:W0:Y:S06]  /*1690*/  LDCU.64 UR6, c[0x0][0x3a0] ;  /* 0x00007400ff0677ac */ /* 0x000e2c0008000a00 */
[----:B------:R1:W-:Y:S04]  /*16a0*/  STG.E.64 desc[UR8][R12.64], R24 ;  /* 0x000000180c007986 */ /* 0x0003e8000c101b08 */
[----:B------:R1:W5:Y:S04]  /*16b0*/  LDG.E.64 R14, desc[UR8][R18.64] ;  /* 0x00000008120e7981 */ /* 0x000368000c1e1b00 */
[----:B------:R1:W5:Y:S01]  /*16c0*/  LDG.E.64 R4, desc[UR8][R16.64] ;  /* 0x0000000810047981 */ /* 0x000362000c1e1b00 */
[----:B0-----:R-:W-:-:S04]  /*16d0*/  IADD3 R21, P1, PT, R3, UR6, RZ ;  /* 0x0000000603157c10 */ /* 0x001fc8000ff3e0ff */
[----:B------:R-:W-:-:S04]  /*16e0*/  IADD3.X R6, PT, PT, R0, UR7, RZ, P1, !PT ;  /* 0x0000000700067c10 */ /* 0x000fc80008ffe4ff */
[----:B------:R-:W-:-:S04]  /*16f0*/  LOP3.LUT R2, R6, UR7, RZ, 0xfc, !PT ;  /* 0x0000000706027c12 */ /* 0x000fc8000f8efcff */
[----:B------:R-:W-:-:S13]  /*1700*/  ISETP.NE.U32.AND P1, PT, R2, RZ, PT ;  /* 0x000000ff0200720c */ /* 0x000fda0003f25070 */
[----:B-1----:R-:W-:Y:S05]  /*1710*/  @P1 BRA `(.L_x_25) ;  /* 0x00000000004c1947 */ /* 0x002fea0003800000 */
[----:B------:R-:W0:Y:S01]  /*1720*/  I2F.U32.RP R6, UR6 ;  /* 0x0000000600067d06 */ /* 0x000e220008209000 */
[----:B------:R-:W-:Y:S01]  /*1730*/  ISETP.NE.U32.AND P2, PT, RZ, UR6, PT ;  /* 0x00000006ff007c0c */ /* 0x000fe2000bf45070 */
[----:B------:R-:W-:-:S06]  /*1740*/  IMAD.MOV.U32 R27, RZ, RZ, RZ ;  /* 0x000000ffff1b7224 */ /* 0x000fcc00078e00ff */
[----:B0-----:R-:W0:Y:S02]  /*1750*/  MUFU.RCP R6, R6 ;  /* 0x0000000600067308 */ /* 0x001e240000001000 */
[----:B0-----:R-:W-:-:S06]  /*1760*/  IADD3 R12, PT, PT, R6, 0xffffffe, RZ ;  /* 0x0ffffffe060c7810 */ /* 0x001fcc0007ffe0ff */
[----:B------:R0:W1:Y:S02]  /*1770*/  F2I.FTZ.U32.TRUNC.NTZ R13, R12 ;  /* 0x0000000c000d7305 */ /* 0x000064000021f000 */
[----:B0-----:R-:W-:Y:S02]  /*1780*/  IMAD.MOV.U32 R12, RZ, RZ, RZ ;  /* 0x000000ffff0c7224 */ /* 0x001fe400078e00ff */
[----:B-1----:R-:W-:-:S04]  /*1790*/  IMAD.MOV R23, RZ, RZ, -R13 ;  /* 0x000000ffff177224 */ /* 0x002fc800078e0a0d */
        /* <DEDUP_REMOVED lines=11> */
.L_x_25:
[----:B------:R-:W-:Y:S01]  /*1850*/  IMAD.MOV.U32 R13, RZ, RZ, R21 ;  /* 0x000000ffff0d7224 */ /* 0x000fe200078e0015 */
[----:B------:R-:W-:Y:S01]  /*1860*/  MOV R12, 0x1890 ;  /* 0x00001890000c7802 */ /* 0x000fe20000000f00 */
[----:B------:R-:W-:-:S07]  /*1870*/  IMAD.MOV.U32 R24, RZ, RZ, R6 ;  /* 0x000000ffff187224 */ /* 0x000fce00078e0006 */
[----:B----45:R-:W-:Y:S05]  /*1880*/  CALL.REL.NOINC `($__internal_1_$__cuda_sm20_rem_u64) ;  /* 0x0000000800187944 */ /* 0x030fea0003c00000 */
.L_x_26:
[C---:B-----5:R-:W-:Y:S01]  /*1890*/  LEA R24, P1, R26.reuse, R4, 0x2 ;  /* 0x000000041a187211 */ /* 0x060fe200078210ff */
[----:B------:R-:W0:Y:S03]  /*18a0*/  LDC.64 R20, c[0x0][0x380] ;  /* 0x0000e000ff147b82 */ /* 0x000e260000000a00 */
[----:B------:R-:W-:-:S06]  /*18b0*/  LEA.HI.X R25, R26, R5, R27, 0x2, P1 ;  /* 0x000000051a197211 */ /* 0x000fcc00008f141b */
[----:B------:R-:W0:Y:S01]  /*18c0*/  LDG.E R25, desc[UR8][R24.64] ;  /* 0x0000000818197981 */ /* 0x000e22000c1e1900 */
[----:B------:R-:W-:-:S04]  /*18d0*/  LEA R28, P1, R3, R4, 0x2 ;  /* 0x00000004031c7211 */ /* 0x000fc800078210ff */
[----:B------:R-:W-:-:S06]  /*18e0*/  LEA.HI.X R29, R3, R5, R0, 0x2, P1 ;  /* 0x00000005031d7211 */ /* 0x000fcc00008f1400 */
[----:B------:R-:W2:Y:S01]  /*18f0*/  LDG.E R29, desc[UR8][R28.64+0x4] ;  /* 0x000004081c1d7981 */ /* 0x000ea2000c1e1900 */
[----:B0-----:R-:W-:-:S05]  /*1900*/  IMAD.WIDE.U32 R20, R25, 0x8, R20 ;  /* 0x0000000819147825 */ /* 0x001fca00078e0014 */
[----:B------:R-:W2:Y:S01]  /*1910*/  LDG.E.64 R12, desc[UR8][R20.64] ;  /* 0x00000008140c7981 */ /* 0x000ea2000c1e1b00 */
[----:B------:R-:W0:Y:S01]  /*1920*/  MUFU.RCP64H R23, R15 ;  /* 0x0000000f00177308 */ /* 0x000e220000001800 */
[----:B------:R-:W-:-:S06]  /*1930*/  VIADD R22, R15, 0x300402 ;  /* 0x003004020f167836 */ /* 0x000fcc0000000000 */
[----:B0-----:R-:W-:Y:S01]  /*1940*/  DFMA R24, -R14, R22, 1 ;  /* 0x3ff000000e18742b */ /* 0x001fe20000000116 */
[----:B--2---:R-:W-:-:S05]  /*1950*/  IMAD.WIDE.U32 R12, R29, 0x8, R12 ;  /* 0x000000081d0c7825 */ /* 0x004fca00078e000c */
        /* <DEDUP_REMOVED lines=10> */
[----:B------:R-:W-:Y:S02]  /*1a00*/  MOV R20, R14 ;  /* 0x0000000e00147202 */ /* 0x000fe40000000f00 */
[----:B------:R-:W-:Y:S01]  /*1a10*/  MOV R30, 0x1a40 ;  /* 0x00001a40001e7802 */ /* 0x000fe20000000f00 */
[----:B------:R-:W-:-:S07]  /*1a20*/  VIADD R28, R28, 0xfff00000 ;  /* 0xfff000001c1c7836 */ /* 0x000fce0000000000 */
[----:B----45:R-:W-:Y:S05]  /*1a30*/  CALL.REL.NOINC `($__internal_0_$__cuda_sm20_dblrcp_rn_slowpath_v3) ;  /* 0x0000000400147944 */ /* 0x030fea0003c00000 */
.L_x_28:
[----:B------:R-:W-:Y:S05]  /*1a40*/  BSYNC.RECONVERGENT B0 ;  /* 0x0000000000007941 */ /* 0x000fea0003800200 */
.L_x_27:
[----:B-----5:R-:W-:Y:S01]  /*1a50*/  DADD R4, R4, R24 ;  /* 0x0000000004047229 */ /* 0x020fe20000000018 */
[----:B------:R-:W-:-:S05]  /*1a60*/  IADD3 R3, P1, PT, R3, 0x2, RZ ;  /* 0x0000000203037810 */ /* 0x000fca0007f3e0ff */
[----:B------:R-:W-:Y:S01]  /*1a70*/  IMAD.X R0, RZ, RZ, R0, P1 ;  /* 0x000000ffff007224 */ /* 0x000fe200008e0600 */
[----:B------:R3:W-:Y:S07]  /*1a80*/  STG.E.64 desc[UR8][R12.64], R4 ;  /* 0x000000040c007986 */ /* 0x0007ee000c101b08 */
.L_x_20:
[----:B------:R-:W5:Y:S02]  /*1a90*/  LDCU UR6, c[0x0][0x3a0] ;  /* 0x00007400ff0677ac */ /* 0x000f640008000800 */
[----:B-----5:R-:W-:-:S09]  /*1aa0*/  ULOP3.LUT UP0, URZ, UR6, 0x1, URZ, 0xc0, !UPT ;  /* 0x0000000106ff7892 */ /* 0x020fd2000f80c0ff */
[----:B------:R-:W-:Y:S05]  /*1ab0*/  BRA.U !UP0, `(.L_x_19) ;  /* 0x0000000108ec7547 */ /* 0x000fea000b800000 */
[----:B------:R-:W5:Y:S01]  /*1ac0*/  LDG.E.64 R18, desc[UR8][R18.64] ;  /* 0x0000000812127981 */ /* 0x000f62000c1e1b00 */
[----:B------:R-:W0:Y:S03]  /*1ad0*/  LDCU UR7, c[0x0][0x3a4] ;  /* 0x00007480ff0777ac */ /* 0x000e260008000800 */
[----:B------:R-:W5:Y:S01]  /*1ae0*/  LDG.E.64 R16, desc[UR8][R16.64] ;  /* 0x0000000810107981 */ /* 0x000f62000c1e1b00 */
[----:B---3--:R-:W-:-:S04]  /*1af0*/  IADD3 R13, P1, PT, R3, UR10, RZ ;  /* 0x0000000a030d7c10 */ /* 0x008fc8000ff3e0ff */
[----:B------:R-:W-:-:S04]  /*1b00*/  IADD3.X R24, PT, PT, R0, UR4, RZ, P1, !PT ;  /* 0x0000000400187c10 */ /* 0x000fc80008ffe4ff */
[----:B0-----:R-:W-:-:S04]  /*1b10*/  LOP3.LUT R2, R24, UR7, RZ, 0xfc, !PT ;  /* 0x0000000718027c12 */ /* 0x001fc8000f8efcff */
[----:B------:R-:W-:-:S13]  /*1b20*/  ISETP.NE.U32.AND P1, PT, R2, RZ, PT ;  /* 0x000000ff0200720c */ /* 0x000fda0003f25070 */
[----:B------:R-:W-:Y:S05]  /*1b30*/  @P1 BRA `(.L_x_29) ;  /* 0x00000000004c1947 */ /* 0x000fea0003800000 */
[----:B------:R-:W0:Y:S01]  /*1b40*/  I2F.U32.RP R6, UR6 ;  /* 0x0000000600067d06 */ /* 0x000e220008209000 */
[----:B------:R-:W-:Y:S02]  /*1b50*/  ISETP.NE.U32.AND P2, PT, RZ, UR6, PT ;  /* 0x00000006ff007c0c */ /* 0x000fe4000bf45070 */
[----:B------:R-:W-:-:S05]  /*1b60*/  MOV R27, RZ ;  /* 0x000000ff001b7202 */ /* 0x000fca0000000f00 */
[----:B0-----:R-:W0:Y:S02]  /*1b70*/  MUFU.RCP R6, R6 ;  /* 0x0000000600067308 */ /* 0x001e240000001000 */
[----:B0-----:R-:W-:-:S06]  /*1b80*/  VIADD R4, R6, 0xffffffe ;  /* 0x0ffffffe06047836 */ /* 0x001fcc0000000000 */
[----:B------:R0:W4:Y:S02]  /*1b90*/  F2I.FTZ.U32.TRUNC.NTZ R5, R4 ;  /* 0x0000000400057305 */ /* 0x000124000021f000 */
[----:B0-----:R-:W-:Y:S01]  /*1ba0*/  IMAD.MOV.U32 R4, RZ, RZ, RZ ;  /* 0x000000ffff047224 */ /* 0x001fe200078e00ff */
[----:B----4-:R-:W-:-:S05]  /*1bb0*/  IADD3 R9, PT, PT, RZ, -R5, RZ ;  /* 0x80000005ff097210 */ /* 0x010fca0007ffe0ff */
        /* <DEDUP_REMOVED lines=11> */
.L_x_29:
[----:B------:R-:W-:-:S07]  /*1c70*/  MOV R12, 0x1c90 ;  /* 0x00001c90000c7802 */ /* 0x000fce0000000f00 */
[----:B-12-45:R-:W-:Y:S05]  /*1c80*/  CALL.REL.NOINC `($__internal_1_$__cuda_sm20_rem_u64) ;  /* 0x0000000400187944 */ /* 0x036fea0003c00000 */
.L_x_30:
[C---:B-----5:R-:W-:Y:S01]  /*1c90*/  LEA R14, P1, R26.reuse, R16, 0x2 ;  /* 0x000000101a0e7211 */ /* 0x060fe200078210ff */
[----:B-1----:R-:W0:Y:S03]  /*1ca0*/  LDC.64 R8, c[0x0][0x380] ;  /* 0x0000e000ff087b82 */ /* 0x002e260000000a00 */
        /* <DEDUP_REMOVED lines=24> */
[----:B--2--5:R-:W-:Y:S05]  /*1e30*/  CALL.REL.NOINC `($__internal_0_$__cuda_sm20_dblrcp_rn_slowpath_v3) ;  /* 0x0000000000147944 */ /* 0x024fea0003c00000 */
.L_x_32:
[----:B--2---:R-:W-:Y:S05]  /*1e40*/  BSYNC.RECONVERGENT B0 ;  /* 0x0000000000007941 */ /* 0x004fea0003800200 */
.L_x_31:
[----:B-----5:R-:W-:-:S07]  /*1e50*/  DADD R2, R2, R24 ;  /* 0x0000000002027229 */ /* 0x020fce0000000018 */
[----:B------:R0:W-:Y:S04]  /*1e60*/  STG.E.64 desc[UR8][R4.64], R2 ;  /* 0x0000000204007986 */ /* 0x0001e8000c101b08 */
.L_x_19:
[----:B------:R-:W-:Y:S05]  /*1e70*/  @!P0 BRA `(.L_x_33) ;  /* 0xffffffe000b48947 */ /* 0x000fea000383ffff */
[----:B-12---:R-:W-:Y:S05]  /*1e80*/  EXIT ;  /* 0x000000000000794d */ /* 0x006fea0003800000 */
        .weak           $__internal_0_$__cuda_sm20_dblrcp_rn_slowpath_v3
        .type           $__internal_0_$__cuda_sm20_dblrcp_rn_slowpath_v3,@function
        .size           $__internal_0_$__cuda_sm20_dblrcp_rn_slowpath_v3,($__internal_1_$__cuda_sm20_rem_u64 - $__internal_0_$__cuda_sm20_dblrcp_rn_slowpath_v3)
$__internal_0_$__cuda_sm20_dblrcp_rn_slowpath_v3:
[----:B------:R-:W-:Y:S01]  /*1e90*/  DSETP.GTU.AND P1, PT, |R20|, +INF , PT ;  /* 0x7ff000001400742a */ /* 0x000fe20003f2c200 */
[----:B------:R-:W-:-:S13]  /*1ea0*/  BSSY.RECONVERGENT B1, `(.L_x_34) ;  /* 0x0000022000017945 */ /* 0x000fda0003800200 */
[----:B------:R-:W-:Y:S05]  /*1eb0*/  @P1 BRA `(.L_x_35) ;  /* 0x0000000000781947 */ /* 0x000fea0003800000 */
[----:B------:R-:W-:-:S04]  /*1ec0*/  LOP3.LUT R29, R21, 0x7fffffff, RZ, 0xc0, !PT ;  /* 0x7fffffff151d7812 */ /* 0x000fc800078ec0ff */
[----:B------:R-:W-:-:S04]  /*1ed0*/  IADD3 R24, PT, PT, R29, -0x1, RZ ;  /* 0xffffffff1d187810 */ /* 0x000fc80007ffe0ff */
[----:B------:R-:W-:-:S13]  /*1ee0*/  ISETP.GE.U32.AND P1, PT, R24, 0x7fefffff, PT ;  /* 0x7fefffff1800780c */ /* 0x000fda0003f26070 */
[----:B------:R-:W-:Y:S01]  /*1ef0*/  @P1 LOP3.LUT R25, R21, 0x7ff00000, RZ, 0x3c, !PT ;  /* 0x7ff0000015191812 */ /* 0x000fe200078e3cff */
[----:B------:R-:W-:Y:S01]  /*1f00*/  @P1 IMAD.MOV.U32 R24, RZ, RZ, RZ ;  /* 0x000000ffff181224 */ /* 0x000fe200078e00ff */
[----:B------:R-:W-:Y:S06]  /*1f10*/  @P1 BRA `(.L_x_36) ;  /* 0x0000000000681947 */ /* 0x000fec0003800000 */
[----:B------:R-:W-:-:S13]  /*1f20*/  ISETP.GE.U32.AND P1, PT, R29, 0x1000001, PT ;  /* 0x010000011d00780c */ /* 0x000fda0003f26070 */
[----:B------:R-:W-:Y:S05]  /*1f30*/  @!P1 BRA `(.L_x_37) ;  /* 0x0000000000349947 */ /* 0x000fea0003800000 */
[----:B------:R-:W-:Y:S02]  /*1f40*/  VIADD R25, R21, 0xc0200000 ;  /* 0xc020000015197836 */ /* 0x000fe40000000000 */
[----:B------:R-:W-:Y:S02]  /*1f50*/  IMAD.MOV.U32 R24, RZ, RZ, R20 ;  /* 0x000000ffff187224 */ /* 0x000fe400078e0014 */
[----:B------:R-:W0:Y:S04]  /*1f60*/  MUFU.RCP64H R29, R25 ;  /* 0x00000019001d7308 */ /* 0x000e280000001800 */
[----:B0-----:R-:W-:-:S08]  /*1f70*/  DFMA R32, -R24, R28, 1 ;  /* 0x3ff000001820742b */ /* 0x001fd0000000011c */
[----:B------:R-:W-:-:S08]  /*1f80*/  DFMA R32, R32, R32, R32 ;  /* 0x000000202020722b */ /* 0x000fd00000000020 */
[----:B------:R-:W-:-:S08]  /*1f90*/  DFMA R32, R28, R32, R28 ;  /* 0x000000201c20722b */ /* 0x000fd0000000001c */
[----:B------:R-:W-:-:S08]  /*1fa0*/  DFMA R28, -R24, R32, 1 ;  /* 0x3ff00000181c742b */ /* 0x000fd00000000120 */
[----:B------:R-:W-:-:S08]  /*1fb0*/  DFMA R28, R32, R28, R32 ;  /* 0x0000001c201c722b */ /* 0x000fd00000000020 */
[----:B------:R-:W-:-:S08]  /*1fc0*/  DMUL R28, R28, 2.2250738585072013831e-308 ;  /* 0x001000001c1c7828 */ /* 0x000fd00000000000 */
[----:B------:R-:W-:-:S08]  /*1fd0*/  DFMA R20, -R20, R28, 1 ;  /* 0x3ff000001414742b */ /* 0x000fd0000000011c */
[----:B------:R-:W-:-:S08]  /*1fe0*/  DFMA R20, R20, R20, R20 ;  /* 0x000000141414722b */ /* 0x000fd00000000014 */
[----:B------:R-:W-:Y:S01]  /*1ff0*/  DFMA R24, R28, R20, R28 ;  /* 0x000000141c18722b */ /* 0x000fe2000000001c */
[----:B------:R-:W-:Y:S10]  /*2000*/  BRA `(.L_x_36) ;  /* 0x00000000002c7947 */ /* 0x000ff40003800000 */
.L_x_37:
[----:B------:R-:W-:-:S06]  /*2010*/  DMUL R20, R20, 8.11296384146066816958e+31 ;  /* 0x4690000014147828 */ /* 0x000fcc0000000000 */
[----:B------:R-:W0:Y:S02]  /*2020*/  MUFU.RCP64H R29, R21 ;  /* 0x00000015001d7308 */ /* 0x000e240000001800 */
[----:B0-----:R-:W-:-:S08]  /*2030*/  DFMA R24, -R20, R28, 1 ;  /* 0x3ff000001418742b */ /* 0x001fd0000000011c */
[----:B------:R-:W-:-:S08]  /*2040*/  DFMA R24, R24, R24, R24 ;  /* 0x000000181818722b */ /* 0x000fd00000000018 */
[----:B------:R-:W-:-:S08]  /*2050*/  DFMA R24, R28, R24, R28 ;  /* 0x000000181c18722b */ /* 0x000fd0000000001c */
[----:B------:R-:W-:-:S08]  /*2060*/  DFMA R28, -R20, R24, 1 ;  /* 0x3ff00000141c742b */ /* 0x000fd00000000118 */
[----:B------:R-:W-:-:S08]  /*2070*/  DFMA R24, R24, R28, R24 ;  /* 0x0000001c1818722b */ /* 0x000fd00000000018 */
[----:B------:R-:W-:Y:S01]  /*2080*/  DMUL R24, R24, 8.11296384146066816958e+31 ;  /* 0x4690000018187828 */ /* 0x000fe20000000000 */
[----:B------:R-:W-:Y:S10]  /*2090*/  BRA `(.L_x_36) ;  /* 0x0000000000087947 */ /* 0x000ff40003800000 */
.L_x_35:
[----:B------:R-:W-:Y:S01]  /*20a0*/  LOP3.LUT R25, R21, 0x80000, RZ, 0xfc, !PT ;  /* 0x0008000015197812 */ /* 0x000fe200078efcff */
[----:B------:R-:W-:-:S07]  /*20b0*/  IMAD.MOV.U32 R24, RZ, RZ, R20 ;  /* 0x000000ffff187224 */ /* 0x000fce00078e0014 */
.L_x_36:
[----:B------:R-:W-:Y:S05]  /*20c0*/  BSYNC.RECONVERGENT B1 ;  /* 0x0000000000017941 */ /* 0x000fea0003800200 */
.L_x_34:
[----:B------:R-:W-:-:S04]  /*20d0*/  MOV R31, 0x0 ;  /* 0x00000000001f7802 */ /* 0x000fc80000000f00 */
[----:B------:R-:W-:Y:S05]  /*20e0*/  RET.REL.NODEC R30 `(_Z23updatePheromoneTrailsASPPdPPjS_mm) ;  /* 0xffffffdc1ec47950 */ /* 0x000fea0003c3ffff */
        .weak           $__internal_1_$__cuda_sm20_rem_u64
        .type           $__internal_1_$__cuda_sm20_rem_u64,@function
        .size           $__internal_1_$__cuda_sm20_rem_u64,(.L_x_75 - $__internal_1_$__cuda_sm20_rem_u64)
$__internal_1_$__cuda_sm20_rem_u64:
[----:B------:R-:W0:Y:S08]  /*20f0*/  I2F.U64.RP R27, R8 ;  /* 0x00000008001b7312 */ /* 0x000e300000309000 */
[----:B0-----:R-:W0:Y:S02]  /*2100*/  MUFU.RCP R28, R27 ;  /* 0x0000001b001c7308 */ /* 0x001e240000001000 */
[----:B0-----:R-:W-:-:S06]  /*2110*/  VIADD R28, R28, 0x1ffffffe ;  /* 0x1ffffffe1c1c7836 */ /* 0x001fcc0000000000 */
[----:B------:R-:W0:Y:S02]  /*2120*/  F2I.U64.TRUNC R28, R28 ;  /* 0x0000001c001c7311 */ /* 0x000e24000020d800 */
[----:B0-----:R-:W-:-:S04]  /*2130*/  IMAD.WIDE.U32 R30, R28, R8, RZ ;  /* 0x000000081c1e7225 */ /* 0x001fc800078e00ff */
[C---:B------:R-:W-:Y:S01]  /*2140*/  IMAD R25, R28.reuse, R9, R31 ;  /* 0x000000091c197224 */ /* 0x040fe200078e021f */
[----:B------:R-:W-:Y:S01]  /*2150*/  IADD3 R26, P1, PT, RZ, -R30, RZ ;  /* 0x8000001eff1a7210 */ /* 0x000fe20007f3e0ff */
[----:B------:R-:W-:Y:S02]  /*2160*/  IMAD.MOV.U32 R31, RZ, RZ, R28 ;  /* 0x000000ffff1f7224 */ /* 0x000fe400078e001c */
[----:B------:R-:W-:Y:S02]  /*2170*/  IMAD R25, R29, R8, R25 ;  /* 0x000000081d197224 */ /* 0x000fe400078e0219 */
[----:B------:R-:W-:-:S04]  /*2180*/  IMAD.HI.U32 R30, R28, R26, RZ ;  /* 0x0000001a1c1e7227 */ /* 0x000fc800078e00ff */
[----:B------:R-:W-:-:S04]  /*2190*/  IMAD.X R25, RZ, RZ, ~R25, P1 ;  /* 0x000000ffff197224 */ /* 0x000fc800008e0e19 */
[----:B------:R-:W-:-:S04]  /*21a0*/  IMAD.WIDE.U32 R30, P1, R28, R25, R30 ;  /* 0x000000191c1e7225 */ /* 0x000fc8000782001e */
[----:B------:R-:W-:-:S04]  /*21b0*/  IMAD.HI.U32 R27, R29, R25, RZ ;  /* 0x000000191d1b7227 */ /* 0x000fc800078e00ff */
[----:B------:R-:W-:-:S04]  /*21c0*/  IMAD.HI.U32 R26, P2, R29, R26, R30 ;  /* 0x0000001a1d1a7227 */ /* 0x000fc8000784001e */
[----:B------:R-:W-:Y:S02]  /*21d0*/  IMAD R25, R29, R25, RZ ;  /* 0x000000191d197224 */ /* 0x000fe400078e02ff */
[----:B------:R-:W-:-:S03]  /*21e0*/  IMAD.X R27, R27, 0x1, R29, P1 ;  /* 0x000000011b1b7824 */ /* 0x000fc600008e061d */
[----:B------:R-:W-:-:S04]  /*21f0*/  IADD3 R31, P1, PT, R25, R26, RZ ;  /* 0x0000001a191f7210 */ /* 0x000fc80007f3e0ff */
[----:B------:R-:W-:Y:S01]  /*2200*/  IADD3.X R25, PT, PT, RZ, RZ, R27, P1, P2 ;  /* 0x000000ffff197210 */ /* 0x000fe20000fe441b */
[----:B------:R-:W-:-:S04]  /*2210*/  IMAD.WIDE.U32 R28, R31, R8, RZ ;  /* 0x000000081f1c7225 */ /* 0x000fc800078e00ff */
[----:B------:R-:W-:Y:S01]  /*2220*/  IMAD R26, R31, R9, R29 ;  /* 0x000000091f1a7224 */ /* 0x000fe200078e021d */
[----:B------:R-:W-:-:S03]  /*2230*/  IADD3 R28, P1, PT, RZ, -R28, RZ ;  /* 0x8000001cff1c7210 */ /* 0x000fc60007f3e0ff */
[----:B------:R-:W-:Y:S02]  /*2240*/  IMAD R26, R25, R8, R26 ;  /* 0x00000008191a7224 */ /* 0x000fe400078e021a */
[----:B------:R-:W-:-:S03]  /*2250*/  IMAD.HI.U32 R30, R31, R28, RZ ;  /* 0x0000001c1f1e7227 */ /* 0x000fc600078e00ff */
[----:B------:R-:W-:-:S05]  /*2260*/  IADD3.X R26, PT, PT, RZ, ~R26, RZ, P1, !PT ;  /* 0x8000001aff1a7210 */ /* 0x000fca0000ffe4ff */
[----:B------:R-:W-:-:S04]  /*2270*/  IMAD.WIDE.U32 R30, P1, R31, R26, R30 ;  /* 0x0000001a1f1e7225 */ /* 0x000fc8000782001e */
[----:B------:R-:W-:-:S04]  /*2280*/  IMAD.HI.U32 R27, P2, R25, R28, R30 ;  /* 0x0000001c191b7227 */ /* 0x000fc8000784001e */
[----:B------:R-:W-:-:S04]  /*2290*/  IMAD.HI.U32 R28, R25, R26, RZ ;  /* 0x0000001a191c7227 */ /* 0x000fc800078e00ff */
[----:B------:R-:W-:Y:S02]  /*22a0*/  IMAD R26, R25, R26, RZ ;  /* 0x0000001a191a7224 */ /* 0x000fe400078e02ff */
[----:B------:R-:W-:Y:S02]  /*22b0*/  IMAD.X R28, R28, 0x1, R25, P1 ;  /* 0x000000011c1c7824 */ /* 0x000fe400008e0619 */
[----:B------:R-:W-:Y:S01]  /*22c0*/  IMAD.MOV.U32 R31, RZ, RZ, RZ ;  /* 0x000000ffff1f7224 */ /* 0x000fe200078e00ff */
[----:B------:R-:W-:-:S04]  /*22d0*/  IADD3 R26, P1, PT, R26, R27, RZ ;  /* 0x0000001b1a1a7210 */ /* 0x000fc80007f3e0ff */
[----:B------:R-:W-:Y:S01]  /*22e0*/  IADD3.X R25, PT, PT, RZ, RZ, R28, P1, P2 ;  /* 0x000000ffff197210 */ /* 0x000fe20000fe441c */
[----:B------:R-:W-:-:S04]  /*22f0*/  IMAD.HI.U32 R30, R26, R13, RZ ;  /* 0x0000000d1a1e7227 */ /* 0x000fc800078e00ff */
[----:B------:R-:W-:-:S04]  /*2300*/  IMAD.WIDE.U32 R26, R26, R24, R30 ;  /* 0x000000181a1a7225 */ /* 0x000fc800078e001e */
[----:B------:R-:W-:-:S04]  /*2310*/  IMAD.HI.U32 R26, P1, R25, R13, R26 ;  /* 0x0000000d191a7227 */ /* 0x000fc8000782001a */
[CC--:B------:R-:W-:Y:S02]  /*2320*/  IMAD R27, R25.reuse, R24.reuse, RZ ;  /* 0x00000018191b7224 */ /* 0x0c0fe400078e02ff */
[----:B------:R-:W-:-:S03]  /*2330*/  IMAD.HI.U32 R25, R25, R24, RZ ;  /* 0x0000001819197227 */ /* 0x000fc600078e00ff */
[----:B------:R-:W-:Y:S01]  /*2340*/  IADD3 R27, P3, PT, R27, R26, RZ ;  /* 0x0000001a1b1b7210 */ /* 0x000fe20007f7e0ff */
[----:B------:R-:W-:-:S04]  /*2350*/  IMAD.X R25, RZ, RZ, R25, P1 ;  /* 0x000000ffff197224 */ /* 0x000fc800008e0619 */
[----:B------:R-:W-:-:S04]  /*2360*/  IMAD.WIDE.U32 R28, R27, R8, RZ ;  /* 0x000000081b1c7225 */ /* 0x000fc800078e00ff */
[----:B------:R-:W-:Y:S01]  /*2370*/  IMAD R27, R27, R9, R29 ;  /* 0x000000091b1b7224 */ /* 0x000fe200078e021d */
[----:B------:R-:W-:Y:S01]  /*2380*/  IADD3 R13, P2, PT, -R28, R13, RZ ;  /* 0x0000000d1c0d7210 */ /* 0x000fe20007f5e1ff */
[----:B------:R-:W-:Y:S01]  /*2390*/  IMAD.X R25, RZ, RZ, R25, P3 ;  /* 0x000000ffff197224 */ /* 0x000fe200018e0619 */
[----:B------:R-:W-:Y:S02]  /*23a0*/  ISETP.NE.U32.AND P3, PT, R8, RZ, PT ;  /* 0x000000ff0800720c */ /* 0x000fe40003f65070 */
[-C--:B------:R-:W-:Y:S01]  /*23b0*/  ISETP.GE.U32.AND P1, PT, R13, R8.reuse, PT ;  /* 0x000000080d00720c */ /* 0x080fe20003f26070 */
[----:B------:R-:W-:-:S05]  /*23c0*/  IMAD R25, R25, R8, R27 ;  /* 0x0000000819197224 */ /* 0x000fca00078e021b */
[----:B------:R-:W-:Y:S02]  /*23d0*/  IADD3.X R24, PT, PT, ~R25, R24, RZ, P2, !PT ;  /* 0x0000001819187210 */ /* 0x000fe400017fe5ff */
[----:B------:R-:W-:Y:S02]  /*23e0*/  IADD3 R26, P2, PT, R13, -R8, RZ ;  /* 0x800000080d1a7210 */ /* 0x000fe40007f5e0ff */
[----:B------:R-:W-:-:S04]  /*23f0*/  ISETP.GE.U32.AND.EX P1, PT, R24, R9, PT, P1 ;  /* 0x000000091800720c */ /* 0x000fc80003f26110 */
[----:B------:R-:W-:Y:S01]  /*2400*/  SEL R25, R26, R13, P1 ;  /* 0x0000000d1a197207 */ /* 0x000fe20000800000 */
[----:B------:R-:W-:-:S03]  /*2410*/  IMAD.X R13, R24, 0x1, ~R9, P2 ;  /* 0x00000001180d7824 */ /* 0x000fc600010e0e09 */
[----:B------:R-:W-:Y:S02]  /*2420*/  IADD3 R26, P2, PT, R25, -R8, RZ ;  /* 0x80000008191a7210 */ /* 0x000fe40007f5e0ff */
[----:B------:R-:W-:Y:S02]  /*2430*/  SEL R24, R13, R24, P1 ;  /* 0x000000180d187207 */ /* 0x000fe40000800000 */
[----:B------:R-:W-:-:S03]  /*2440*/  ISETP.GE.U32.AND P1, PT, R25, R8, PT ;  /* 0x000000081900720c */ /* 0x000fc60003f26070 */
[C---:B------:R-:W-:Y:S01]  /*2450*/  IMAD.X R13, R24.reuse, 0x1, ~R9, P2 ;  /* 0x00000001180d7824 */ /* 0x040fe200010e0e09 */
[----:B------:R-:W-:Y:S02]  /*2460*/  ISETP.GE.U32.AND.EX P1, PT, R24, R9, PT, P1 ;  /* 0x000000091800720c */ /* 0x000fe40003f26110 */
[----:B------:R-:W-:Y:S02]  /*2470*/  ISETP.NE.AND.EX P2, PT, R9, RZ, PT, P3 ;  /* 0x000000ff0900720c */ /* 0x000fe40003f45330 */
[----:B------:R-:W-:Y:S02]  /*2480*/  SEL R13, R13, R24, P1 ;  /* 0x000000180d0d7207 */ /* 0x000fe40000800000 */
[----:B------:R-:W-:Y:S02]  /*2490*/  SEL R26, R26, R25, P1 ;  /* 0x000000191a1a7207 */ /* 0x000fe40000800000 */
[----:B------:R-:W-:Y:S01]  /*24a0*/  SEL R27, R13, 0xffffffff, P2 ;  /* 0xffffffff0d1b7807 */ /* 0x000fe20001000000 */
[----:B------:R-:W-:Y:S01]  /*24b0*/  IMAD.MOV.U32 R13, RZ, RZ, 0x0 ;  /* 0x00000000ff0d7424 */ /* 0x000fe200078e00ff */
[----:B------:R-:W-:-:S03]  /*24c0*/  SEL R26, R26, 0xffffffff, P2 ;  /* 0xffffffff1a1a7807 */ /* 0x000fc60001000000 */
[----:B------:R-:W-:Y:S05]  /*24d0*/  RET.REL.NODEC R12 `(_Z23updatePheromoneTrailsASPPdPPjS_mm) ;  /* 0xffffffd80cc87950 */ /* 0x000fea0003c3ffff */
.L_x_38:
        /* <DEDUP_REMOVED lines=10> */
.L_x_75:


//--------------------- .text._Z15colonyKernelTSPPPdS0_PPjS_P17curandStateXORWOWmm --------------------------
	.section	.text._Z15colonyKernelTSPPPdS0_PPjS_P17curandStateXORWOWmm,"ax",@progbits
	.align	128
        .global         _Z15colonyKernelTSPPPdS0_PPjS_P17curandStateXORWOWmm
        .type           _Z15colonyKernelTSPPPdS0_PPjS_P17curandStateXORWOWmm,@function
        .size           _Z15colonyKernelTSPPPdS0_PPjS_P17curandStateXORWOWmm,(.L_x_76 - _Z15colonyKernelTSPPPdS0_PPjS_P17curandStateXORWOWmm)
        .other          _Z15colonyKernelTSPPPdS0_PPjS_P17curandStateXORWOWmm,@"STO_CUDA_ENTRY STV_DEFAULT"
_Z15colonyKernelTSPPPdS0_PPjS_P17curandStateXORWOWmm:
.text._Z15colonyKernelTSPPPdS0_PPjS_P17curandStateXORWOWmm:
        /* <DEDUP_REMOVED lines=9> */
[----:B------:R-:W0:Y:S01]  /*0090*/  LDCU.64 UR8, c[0x0][0x3b0] ;  /* 0x00007600ff0877ac */ /* 0x000e220008000a00 */
[----:B------:R-:W1:Y:S01]  /*00a0*/  LDC.64 R2, c[0x0][0x3a0] ;  /* 0x0000e800ff027b82 */ /* 0x000e620000000a00 */
[----:B------:R-:W-:Y:S01]  /*00b0*/  IMAD.MOV.U32 R9, RZ, RZ, RZ ;  /* 0x000000ffff097224 */ /* 0x000fe200078e00ff */
[----:B------:R-:W2:Y:S01]  /*00c0*/  LDCU UR4, c[0x0][0x370] ;  /* 0x00006e00ff0477ac */ /* 0x000ea20008000800 */
[----:B------:R-:W3:Y:S01]  /*00d0*/  LDCU.64 UR6, c[0x0][0x358] ;  /* 0x00006b00ff0677ac */ /* 0x000ee20008000a00 */
[----:B------:R-:W4:Y:S01]  /*00e0*/  LDCU.64 UR16, c[0x0][0x3a8] ;  /* 0x00007500ff1077ac */ /* 0x000f220008000a00 */
[----:B------:R-:W1:Y:S01]  /*00f0*/  LDCU.128 UR12, c[0x0][0x390] ;  /* 0x00007200ff0c77ac */ /* 0x000e620008000c00 */
[----:B0-----:R-:W-:Y:S01]  /*0100*/  UISETP.NE.U32.AND UP0, UPT, UR8, URZ, UPT ;  /* 0x000000ff0800728c */ /* 0x001fe2000bf05070 */
[----:B--2---:R-:W-:-:S03]  /*0110*/  IMAD R5, R5, UR4, RZ ;  /* 0x0000000405057c24 */ /* 0x004fc6000f8e02ff */
[----:B------:R-:W-:Y:S01]  /*0120*/  UISETP.NE.AND.EX UP0, UPT, UR9, URZ, UPT, UP0 ;  /* 0x000000ff0900728c */ /* 0x000fe2000bf05300 */
[----:B-1----:R-:W-:-:S08]  /*0130*/  IMAD.WIDE.U32 R2, R4, 0x30, R2 ;  /* 0x0000003004027825 */ /* 0x002fd000078e0002 */
[----:B---34-:R-:W-:Y:S05]  /*0140*/  BRA.U !UP0, `(.L_x_39) ;  /* 0x0000000d08c47547 */ /* 0x018fea000b800000 */
.L_x_57:
[----:B0-----:R-:W0:Y:S01]  /*0150*/  LDCU.128 UR8, c[0x0][0x390] ;  /* 0x00007200ff0877ac */ /* 0x001e220008000c00 */
[C---:B-1----:R-:W-:Y:S01]  /*0160*/  IMAD.SHL.U32 R6, R0.reuse, 0x8, RZ ;  /* 0x0000000800067824 */ /* 0x042fe200078e00ff */
[----:B------:R-:W-:Y:S01]  /*0170*/  SHF.L.U64.HI R7, R0, 0x3, R9 ;  /* 0x0000000300077819 */ /* 0x000fe20000010209 */
[----:B------:R-:W-:Y:S02]  /*0180*/  IMAD.MOV.U32 R11, RZ, RZ, RZ ;  /* 0x000000ffff0b7224 */ /* 0x000fe400078e00ff */
[----:B------:R-:W-:Y:S01]  /*0190*/  IMAD.MOV.U32 R8, RZ, RZ, RZ ;  /* 0x000000ffff087224 */ /* 0x000fe200078e00ff */
[----:B0-----:R-:W-:-:S04]  /*01a0*/  IADD3 R4, P0, PT, R6, UR10, RZ ;  /* 0x0000000a06047c10 */ /* 0x001fc8000ff1e0ff */
[----:B------:R-:W-:Y:S02]  /*01b0*/  IADD3.X R5, PT, PT, R7, UR11, RZ, P0, !PT ;  /* 0x0000000b07057c10 */ /* 0x000fe400087fe4ff */
[----:B------:R-:W-:-:S03]  /*01c0*/  IADD3 R6, P0, PT, R6, UR8, RZ ;  /* 0x0000000806067c10 */ /* 0x000fc6000ff1e0ff */
[----:B------:R0:W-:Y:S01]  /*01d0*/  STG.E.64 desc[UR6][R4.64], RZ ;  /* 0x000000ff04007986 */ /* 0x0001e2000c101b06 */
[----:B------:R-:W-:-:S09]  /*01e0*/  IADD3.X R7, PT, PT, R7, UR9, RZ, P0, !PT ;  /* 0x0000000907077c10 */ /* 0x000fd200087fe4ff */
.L_x_54:
[----:B------:R-:W-:-:S04]  /*01f0*/  ISETP.NE.U32.AND P0, PT, R11, RZ, PT ;  /* 0x000000ff0b00720c */ /* 0x000fc80003f05070 */
[----:B------:R-:W-:-:S13]  /*0200*/  ISETP.NE.AND.EX P0, PT, R8, RZ, PT, P0 ;  /* 0x000000ff0800720c */ /* 0x000fda0003f05300 */
[----:B------:R-:W-:Y:S05]  /*0210*/  @P0 BRA `(.L_x_40) ;  /* 0x0000000000880947 */ /* 0x000fea0003800000 */
[----:B------:R-:W2:Y:S01]  /*0220*/  LDG.E.64 R16, desc[UR6][R2.64] ;  /* 0x0000000602107981 */ /* 0x000ea2000c1e1b00 */
[----:B------:R-:W1:Y:S03]  /*0230*/  LDCU.64 UR4, c[0x0][0x3b0] ;  /* 0x00007600ff0477ac */ /* 0x000e660008000a00 */
[----:B------:R-:W3:Y:S04]  /*0240*/  LDG.E.64 R12, desc[UR6][R2.64+0x10] ;  /* 0x00001006020c7981 */ /* 0x000ee8000c1e1b00 */
[----:B------:R-:W4:Y:S01]  /*0250*/  LDG.E.64 R14, desc[UR6][R2.64+0x8] ;  /* 0x00000806020e7981 */ /* 0x000f22000c1e1b00 */
[----:B-1----:R-:W-:-:S04]  /*0260*/  UIADD3 UR4, UP0, UPT, UR4, -0x1, URZ ;  /* 0xffffffff04047890 */ /* 0x002fc8000ff1e0ff */
[----:B------:R-:W-:Y:S01]  /*0270*/  UIADD3.X UR5, UPT, UPT, UR5, -0x1, URZ, UP0, !UPT ;  /* 0xffffffff05057890 */ /* 0x000fe200087fe4ff */
[----:B--2---:R-:W-:Y:S01]  /*0280*/  SHF.R.U32.HI R10, RZ, 0x2, R17 ;  /* 0x00000002ff0a7819 */ /* 0x004fe20000011611 */
[----:B------:R-:W-:-:S03]  /*0290*/  VIADD R16, R16, 0x587c5 ;  /* 0x000587c510107836 */ /* 0x000fc60000000000 */
[----:B------:R-:W-:Y:S01]  /*02a0*/  LOP3.LUT R10, R10, R17, RZ, 0x3c, !PT ;  /* 0x000000110a0a7212 */ /* 0x000fe200078e3cff */
[C---:B---3--:R-:W-:Y:S02]  /*02b0*/  IMAD.SHL.U32 R18, R13.reuse, 0x10, RZ ;  /* 0x000000100d127824 */ /* 0x048fe400078e00ff */
[----:B------:R-:W-:Y:S02]  /*02c0*/  IMAD.MOV.U32 R21, RZ, RZ, R12 ;  /* 0x000000ffff157224 */ /* 0x000fe400078e000c */
[----:B------:R-:W-:Y:S02]  /*02d0*/  IMAD.SHL.U32 R17, R10, 0x2, RZ ;  /* 0x000000020a117824 */ /* 0x000fe400078e00ff */
[----:B----4-:R-:W-:Y:S02]  /*02e0*/  IMAD.MOV.U32 R20, RZ, RZ, R15 ;  /* 0x000000ffff147224 */ /* 0x010fe400078e000f */
[----:B------:R-:W-:Y:S01]  /*02f0*/  IMAD.MOV.U32 R22, RZ, RZ, R13 ;  /* 0x000000ffff167224 */ /* 0x000fe200078e000d */
[----:B------:R-:W-:-:S02]  /*0300*/  LOP3.LUT R17, R13, R18, R17, 0x96, !PT ;  /* 0x000000120d117212 */ /* 0x000fc400078e9611 */
[----:B------:R1:W-:Y:S02]  /*0310*/  STG.E.64 desc[UR6][R2.64+0x8], R20 ;  /* 0x0000081402007986 */ /* 0x0003e4000c101b06 */
[----:B------:R-:W-:Y:S01]  /*0320*/  LOP3.LUT R23, R17, R10, RZ, 0x3c, !PT ;  /* 0x0000000a11177212 */ /* 0x000fe200078e3cff */
[----:B------:R-:W-:-:S04]  /*0330*/  IMAD.MOV.U32 R17, RZ, RZ, R14 ;  /* 0x000000ffff117224 */ /* 0x000fc800078e000e */
[----:B------:R1:W-:Y:S04]  /*0340*/  STG.E.64 desc[UR6][R2.64+0x10], R22 ;  /* 0x0000101602007986 */ /* 0x0003e8000c101b06 */
[----:B------:R1:W-:Y:S04]  /*0350*/  STG.E.64 desc[UR6][R2.64], R16 ;  /* 0x0000001002007986 */ /* 0x0003e8000c101b06 */
[----:B------:R-:W2:Y:S01]  /*0360*/  LDG.E.64 R12, desc[UR6][R6.64] ;  /* 0x00000006060c7981 */ /* 0x000ea2000c1e1b00 */
[----:B------:R-:W-:Y:S01]  /*0370*/  IMAD.IADD R10, R23, 0x1, R16 ;  /* 0x00000001170a7824 */ /* 0x000fe200078e0210 */
[----:B------:R-:W3:Y:S01]  /*0380*/  I2F.F64.U64 R18, UR4 ;  /* 0x0000000400127d12 */ /* 0x000ee20008301800 */
[----:B------:R-:W-:Y:S01]  /*0390*/  IMAD.MOV.U32 R15, RZ, RZ, 0x2f800000 ;  /* 0x2f800000ff0f7424 */ /* 0x000fe200078e00ff */
[----:B------:R-:W-:Y:S01]  /*03a0*/  UMOV UR4, 0x7ae147ae ;  /* 0x7ae147ae00047882 */ /* 0x000fe20000000000 */
[----:B------:R-:W-:Y:S01]  /*03b0*/  UMOV UR5, 0x3fefae14 ;  /* 0x3fefae1400057882 */ /* 0x000fe20000000000 */
[----:B------:R-:W-:-:S05]  /*03c0*/  I2FP.F32.U32 R10, R10 ;  /* 0x0000000a000a7245 */ /* 0x000fca0000201000 */
[----:B------:R-:W-:-:S04]  /*03d0*/  FFMA R10, R10, R15, 1.1641532182693481445e-10 ;  /* 0x2f0000000a0a7423 */ /* 0x000fc8000000000f */
[----:B------:R-:W4:Y:S01]  /*03e0*/  F2F.F64.F32 R14, R10 ;  /* 0x0000000a000e7310 */ /* 0x000f220000201800 */
[----:B---3--:R-:W-:-:S08]  /*03f0*/  DADD R18, R18, UR4 ;  /* 0x0000000412127e29 */ /* 0x008fd00008000000 */
[----:B----4-:R-:W-:-:S10]  /*0400*/  DMUL R14, R14, R18 ;  /* 0x000000120e0e7228 */ /* 0x010fd40000000000 */
[----:B------:R-:W2:Y:S02]  /*0410*/  F2I.F64.TRUNC R15, R14 ;  /* 0x0000000e000f7311 */ /* 0x000ea4000030d100 */
[----:B--2---:R1:W-:Y:S01]  /*0420*/  STG.E desc[UR6][R12.64], R15 ;  /* 0x0000000f0c007986 */ /* 0x0043e2000c101906 */
[----:B------:R-:W-:Y:S05]  /*0430*/  BRA `(.L_x_41) ;  /* 0x0000000800587947 */ /* 0x000fea0003800000 */
.L_x_40:
[----:B------:R-:W2:Y:S01]  /*0440*/  LDG.E.64 R14, desc[UR6][R6.64] ;  /* 0x00000006060e7981 */ /* 0x000ea2000c1e1b00 */
[----:B------:R-:W-:Y:S01]  /*0450*/  IMAD.MOV.U32 R10, RZ, RZ, RZ ;  /* 0x000000ffff0a7224 */ /* 0x000fe200078e00ff */
[----:B------:R-:W-:Y:S01]  /*0460*/  CS2R R16, SRZ ;  /* 0x0000000000107805 */ /* 0x000fe2000001ff00 */
[----:B------:R-:W-:Y:S01]  /*0470*/  IMAD.MOV.U32 R23, RZ, RZ, RZ ;  /* 0x000000ffff177224 */ /* 0x000fe200078e00ff */
[----:B--2---:R-:W-:-:S04]  /*0480*/  LEA R12, P0, R11, R14, 0x2 ;  /* 0x0000000e0b0c7211 */ /* 0x004fc800078010ff */
[----:B------:R-:W-:-:S09]  /*0490*/  LEA.HI.X R13, R11, R15, R8, 0x2, P0 ;  /* 0x0000000f0b0d7211 */ /* 0x000fd200000f1408 */
.L_x_46:
[----:B------:R-:W-:Y:S04]  /*04a0*/  BSSY.RECONVERGENT B0, `(.L_x_42) ;  /* 0x0000024000007945 */ /* 0x000fe80003800200 */
[----:B------:R-:W-:Y:S01]  /*04b0*/  BSSY.RELIABLE B1, `(.L_x_43) ;  /* 0x0000012000017945 */ /* 0x000fe20003800100 */
[----:B------:R-:W-:Y:S02]  /*04c0*/  IMAD.MOV.U32 R20, RZ, RZ, RZ ;  /* 0x000000ffff147224 */ /* 0x000fe400078e00ff */
[----:B------:R-:W-:Y:S02]  /*04d0*/  IMAD.MOV.U32 R25, RZ, RZ, RZ ;  /* 0x000000ffff197224 */ /* 0x000fe400078e00ff */
[----:B------:R-:W-:Y:S02]  /*04e0*/  IMAD.MOV.U32 R18, RZ, RZ, R14 ;  /* 0x000000ffff127224 */ /* 0x000fe400078e000e */
[----:B------:R-:W-:-:S07]  /*04f0*/  IMAD.MOV.U32 R21, RZ, RZ, R15 ;  /* 0x000000ffff157224 */ /* 0x000fce00078e000f */
.L_x_45:
[----:B------:R-:W-:-:S06]  /*0500*/  IMAD.MOV.U32 R19, RZ, RZ, R21 ;  /* 0x000000ffff137224 */ /* 0x000fcc00078e0015 */
[----:B------:R-:W2:Y:S02]  /*0510*/  LDG.E R19, desc[UR6][R18.64] ;  /* 0x0000000612137981 */ /* 0x000ea4000c1e1900 */
[----:B--2---:R-:W-:-:S04]  /*0520*/  ISETP.NE.U32.AND P0, PT, R10, R19, PT ;  /* 0x000000130a00720c */ /* 0x004fc80003f05070 */
[----:B------:R-:W-:-:S13]  /*0530*/  ISETP.NE.AND.EX P0, PT, R23, RZ, PT, P0 ;  /* 0x000000ff1700720c */ /* 0x000fda0003f05300 */
[----:B------:R-:W-:Y:S05]  /*0540*/  @!P0 BREAK.RELIABLE B1 ;  /* 0x0000000000018942 */ /* 0x000fea0003800100 */
[----:B------:R-:W-:Y:S05]  /*0550*/  @!P0 BRA `(.L_x_44) ;  /* 0x0000000000608947 */ /* 0x000fea0003800000 */
[----:B------:R-:W-:Y:S02]  /*0560*/  IADD3 R20, P0, PT, R20, 0x1, RZ ;  /* 0x0000000114147810 */ /* 0x000fe40007f1e0ff */
[----:B------:R-:W-:-:S03]  /*0570*/  IADD3 R18, P1, PT, R18, 0x4, RZ ;  /* 0x0000000412127810 */ /* 0x000fc60007f3e0ff */
[----:B------:R-:W-:Y:S01]  /*0580*/  IMAD.X R25, RZ, RZ, R25, P0 ;  /* 0x000000ffff197224 */ /* 0x000fe200000e0619 */
[----:B------:R-:W-:Y:S01]  /*0590*/  ISETP.GT.U32.AND P0, PT, R11, R20, PT ;  /* 0x000000140b00720c */ /* 0x000fe20003f04070 */
[----:B------:R-:W-:-:S03]  /*05a0*/  IMAD.X R21, RZ, RZ, R21, P1 ;  /* 0x000000ffff157224 */ /* 0x000fc600008e0615 */
[----:B------:R-:W-:-:S13]  /*05b0*/  ISETP.GT.U32.AND.EX P0, PT, R8, R25, PT, P0 ;  /* 0x000000190800720c */ /* 0x000fda0003f04100 */
[----:B------:R-:W-:Y:S05]  /*05c0*/  @P0 BRA `(.L_x_45) ;  /* 0xfffffffc00cc0947 */ /* 0x000fea000383ffff */
[----:B------:R-:W-:Y:S05]  /*05d0*/  BSYNC.RELIABLE B1 ;  /* 0x0000000000017941 */ /* 0x000fea0003800100 */
.L_x_43:
[----:B------:R-:W2:Y:S01]  /*05e0*/  LDG.E R19, desc[UR6][R12.64+-0x4] ;  /* 0xfffffc060c137981 */ /* 0x000ea2000c1e1900 */
[----:B------:R-:W2:Y:S08]  /*05f0*/  LDC.64 R20, c[0x0][0x388] ;  /* 0x0000e200ff147b82 */ /* 0x000eb00000000a00 */
[----:B------:R-:W1:Y:S01]  /*0600*/  LDC.64 R24, c[0x0][0x380] ;  /* 0x0000e000ff187b82 */ /* 0x000e620000000a00 */
[----:B--2---:R-:W-:-:S04]  /*0610*/  IMAD.WIDE.U32 R20, R19, 0x8, R20 ;  /* 0x0000000813147825 */ /* 0x004fc800078e0014 */
[----:B-1----:R-:W-:Y:S02]  /*0620*/  IMAD.WIDE.U32 R24, R19, 0x8, R24 ;  /* 0x0000000813187825 */ /* 0x002fe400078e0018 */
[----:B------:R-:W2:Y:S04]  /*0630*/  LDG.E.64 R20, desc[UR6][R20.64] ;  /* 0x0000000614147981 */ /* 0x000ea8000c1e1b00 */
[----:B------:R-:W3:Y:S01]  /*0640*/  LDG.E.64 R18, desc[UR6][R24.64] ;  /* 0x0000000618127981 */ /* 0x000ee2000c1e1b00 */
[C---:B------:R-:W-:Y:S01]  /*0650*/  IMAD.SHL.U32 R27, R10.reuse, 0x8, RZ ;  /* 0x000000080a1b7824 */ /* 0x040fe200078e00ff */
[----:B------:R-:W-:-:S04]  /*0660*/  SHF.L.U64.HI R29, R10, 0x3, R23 ;  /* 0x000000030a1d7819 */ /* 0x000fc80000010217 */
[-C--:B--2---:R-:W-:Y:S02]  /*0670*/  IADD3 R26, P1, PT, R20, R27.reuse, RZ ;  /* 0x0000001b141a7210 */ /* 0x084fe40007f3e0ff */
[----:B---3--:R-:W-:-:S03]  /*0680*/  IADD3 R18, P0, PT, R18, R27, RZ ;  /* 0x0000001b12127210 */ /* 0x008fc60007f1e0ff */
[--C-:B------:R-:W-:Y:S02]  /*0690*/  IMAD.X R27, R21, 0x1, R29.reuse, P1 ;  /* 0x00000001151b7824 */ /* 0x100fe400008e061d */
[----:B------:R-:W-:-:S04]  /*06a0*/  IMAD.X R19, R19, 0x1, R29, P0 ;  /* 0x0000000113137824 */ /* 0x000fc800000e061d */
[----:B------:R-:W2:Y:S04]  /*06b0*/  LDG.E.64 R26, desc[UR6][R26.64] ;  /* 0x000000061a1a7981 */ /* 0x000ea8000c1e1b00 */
[----:B------:R-:W2:Y:S02]  /*06c0*/  LDG.E.64 R18, desc[UR6][R18.64] ;  /* 0x0000000612127981 */ /* 0x000ea4000c1e1b00 */
[----:B--2---:R-:W-:-:S11]  /*06d0*/  DFMA R16, R18, R26, R16 ;  /* 0x0000001a1210722b */ /* 0x004fd60000000010 */
.L_x_44:
[----:B------:R-:W-:Y:S05]  /*06e0*/  BSYNC.RECONVERGENT B0 ;  /* 0x0000000000007941 */ /* 0x000fea0003800200 */
.L_x_42:
[----:B------:R-:W1:Y:S01]  /*06f0*/  LDCU.64 UR4, c[0x0][0x3b0] ;  /* 0x00007600ff0477ac */ /* 0x000e620008000a00 */
[----:B------:R-:W-:-:S05]  /*0700*/  IADD3 R10, P0, PT, R10, 0x1, RZ ;  /* 0x000000010a0a7810 */ /* 0x000fca0007f1e0ff */
[----:B------:R-:W-:Y:S01]  /*0710*/  IMAD.X R23, RZ, RZ, R23, P0 ;  /* 0x000000ffff177224 */ /* 0x000fe200000e0617 */
[----:B-1----:R-:W-:-:S04]  /*0720*/  ISETP.NE.U32.AND P0, PT, R10, UR4, PT ;  /* 0x000000040a007c0c */ /* 0x002fc8000bf05070 */
[----:B------:R-:W-:-:S13]  /*0730*/  ISETP.NE.AND.EX P0, PT, R23, UR5, PT, P0 ;  /* 0x0000000517007c0c */ /* 0x000fda000bf05300 */
[----:B------:R-:W-:Y:S05]  /*0740*/  @P0 BRA `(.L_x_46) ;  /* 0xfffffffc00540947 */ /* 0x000fea000383ffff */
[----:B------:R-:W2:Y:S04]  /*0750*/  LDG.E.64 R18, desc[UR6][R2.64] ;  /* 0x0000000602127981 */ /* 0x000ea8000c1e1b00 */
[----:B------:R-:W3:Y:S04]  /*0760*/  LDG.E.64 R14, desc[UR6][R2.64+0x10] ;  /* 0x00001006020e7981 */ /* 0x000ee8000c1e1b00 */
[----:B------:R-:W4:Y:S01]  /*0770*/  LDG.E.64 R12, desc[UR6][R2.64+0x8] ;  /* 0x00000806020c7981 */ /* 0x000f22000c1e1b00 */
[----:B------:R-:W-:Y:S01]  /*0780*/  IMAD.MOV.U32 R23, RZ, RZ, RZ ;  /* 0x000000ffff177224 */ /* 0x000fe200078e00ff */
[----:B--2---:R-:W-:Y:S01]  /*0790*/  SHF.R.U32.HI R10, RZ, 0x2, R19 ;  /* 0x00000002ff0a7819 */ /* 0x004fe20000011613 */
[----:B------:R-:W-:-:S03]  /*07a0*/  VIADD R18, R18, 0x587c5 ;  /* 0x000587c512127836 */ /* 0x000fc60000000000 */
[----:B------:R-:W-:Y:S01]  /*07b0*/  LOP3.LUT R10, R10, R19, RZ, 0x3c, !PT ;  /* 0x000000130a0a7212 */ /* 0x000fe200078e3cff */
[----:B---3--:R-:W-:Y:S02]  /*07c0*/  IMAD.SHL.U32 R20, R15, 0x10, RZ ;  /* 0x000000100f147824 */ /* 0x008fe400078e00ff */
[----:B------:R-:W-:Y:S01]  /*07d0*/  IMAD.MOV.U32 R25, RZ, RZ, R14 ;  /* 0x000000ffff197224 */ /* 0x000fe200078e000e */
[----:B----4-:R-:W-:Y:S01]  /*07e0*/  MOV R24, R13 ;  /* 0x0000000d00187202 */ /* 0x010fe20000000f00 */
[----:B------:R-:W-:-:S04]  /*07f0*/  IMAD.SHL.U32 R19, R10, 0x2, RZ ;  /* 0x000000020a137824 */ /* 0x000fc800078e00ff */
[----:B------:R1:W-:Y:S01]  /*0800*/  STG.E.64 desc[UR6][R2.64+0x8], R24 ;  /* 0x0000081802007986 */ /* 0x0003e2000c101b06 */
[----:B------:R-:W-:Y:S01]  /*0810*/  LOP3.LUT R19, R15, R20, R19, 0x96, !PT ;  /* 0x000000140f137212 */ /* 0x000fe200078e9613 */
[----:B------:R-:W-:-:S03]  /*0820*/  IMAD.MOV.U32 R20, RZ, RZ, R15 ;  /* 0x000000ffff147224 */ /* 0x000fc600078e000f */
[----:B------:R-:W-:Y:S01]  /*0830*/  LOP3.LUT R21, R19, R10, RZ, 0x3c, !PT ;  /* 0x0000000a13157212 */ /* 0x000fe200078e3cff */
[----:B------:R-:W-:-:S04]  /*0840*/  IMAD.MOV.U32 R19, RZ, RZ, 0x2f800000 ;  /* 0x2f800000ff137424 */ /* 0x000fc800078e00ff */
[----:B------:R-:W-:Y:S01]  /*0850*/  IMAD.IADD R10, R21, 0x1, R18 ;  /* 0x00000001150a7824 */ /* 0x000fe200078e0212 */
[----:B------:R1:W-:Y:S04]  /*0860*/  STG.E.64 desc[UR6][R2.64+0x10], R20 ;  /* 0x0000101402007986 */ /* 0x0003e8000c101b06 */
[----:B------:R-:W-:-:S05]  /*0870*/  I2FP.F32.U32 R10, R10 ;  /* 0x0000000a000a7245 */ /* 0x000fca0000201000 */
[----:B------:R-:W-:Y:S01]  /*0880*/  FFMA R15, R10, R19, 1.1641532182693481445e-10 ;  /* 0x2f0000000a0f7423 */ /* 0x000fe20000000013 */
[----:B------:R-:W-:Y:S02]  /*0890*/  IMAD.MOV.U32 R19, RZ, RZ, R12 ;  /* 0x000000ffff137224 */ /* 0x000fe400078e000c */
[----:B------:R-:W-:Y:S01]  /*08a0*/  IMAD.MOV.U32 R10, RZ, RZ, RZ ;  /* 0x000000ffff0a7224 */ /* 0x000fe200078e00ff */
[----:B------:R-:W2:Y:S02]  /*08b0*/  F2F.F64.F32 R12, R15 ;  /* 0x0000000f000c7310 */ /* 0x000ea40000201800 */
[----:B------:R1:W-:Y:S01]  /*08c0*/  STG.E.64 desc[UR6][R2.64], R18 ;  /* 0x0000001202007986 */ /* 0x0003e2000c101b06 */
[----:B--2---:R-:W-:Y:S01]  /*08d0*/  DMUL R16, R16, R12 ;  /* 0x0000000c10107228 */ /* 0x004fe20000000000 */
[----:B-1----:R-:W-:-:S10]  /*08e0*/  CS2R R12, SRZ ;  /* 0x00000000000c7805 */ /* 0x002fd4000001ff00 */
.L_x_51:
[----:B-1----:R1:W5:Y:S01]  /*08f0*/  LDG.E.64 R14, desc[UR6][R6.64] ;  /* 0x00000006060e7981 */ /* 0x002362000c1e1b00 */
[----:B------:R-:W-:Y:S04]  /*0900*/  BSSY.RECONVERGENT B0, `(.L_x_47) ;  /* 0x0000025000007945 */ /* 0x000fe80003800200 */
[----:B------:R-:W-:Y:S01]  /*0910*/  BSSY.RELIABLE B1, `(.L_x_48) ;  /* 0x000000f000017945 */ /* 0x000fe20003800100 */
[----:B------:R-:W-:Y:S02]  /*0920*/  IMAD.MOV.U32 R21, RZ, RZ, RZ ;  /* 0x000000ffff157224 */ /* 0x000fe400078e00ff */
[----:B------:R-:W-:-:S07]  /*0930*/  IMAD.MOV.U32 R25, RZ, RZ, RZ ;  /* 0x000000ffff197224 */ /* 0x000fce00078e00ff */
.L_x_50:
[----:B-----5:R-:W-:-:S04]  /*0940*/  LEA R18, P0, R21, R14, 0x2 ;  /* 0x0000000e15127211 */ /* 0x020fc800078010ff */
[----:B------:R-:W-:-:S05]  /*0950*/  LEA.HI.X R19, R21, R15, R25, 0x2, P0 ;  /* 0x0000000f15137211 */ /* 0x000fca00000f1419 */
[----:B------:R-:W2:Y:S02]  /*0960*/  LDG.E R18, desc[UR6][R18.64] ;  /* 0x0000000612127981 */ /* 0x000ea4000c1e1900 */
[----:B--2---:R-:W-:-:S04]  /*0970*/  ISETP.NE.U32.AND P0, PT, R23, R18, PT ;  /* 0x000000121700720c */ /* 0x004fc80003f05070 */
[----:B------:R-:W-:-:S13]  /*0980*/  ISETP.NE.AND.EX P0, PT, R10, RZ, PT, P0 ;  /* 0x000000ff0a00720c */ /* 0x000fda0003f05300 */
[----:B------:R-:W-:Y:S05]  /*0990*/  @!P0 BREAK.RELIABLE B1 ;  /* 0x0000000000018942 */ /* 0x000fea0003800100 */
[----:B------:R-:W-:Y:S05]  /*09a0*/  @!P0 BRA `(.L_x_49) ;  /* 0x0000000000688947 */ /* 0x000fea0003800000 */
[----:B------:R-:W-:-:S05]  /*09b0*/  IADD3 R21, P0, PT, R21, 0x1, RZ ;  /* 0x0000000115157810 */ /* 0x000fca0007f1e0ff */
[----:B------:R-:W-:Y:S01]  /*09c0*/  IMAD.X R25, RZ, RZ, R25, P0 ;  /* 0x000000ffff197224 */ /* 0x000fe200000e0619 */
[----:B------:R-:W-:-:S04]  /*09d0*/  ISETP.GT.U32.AND P0, PT, R11, R21, PT ;  /* 0x000000150b00720c */ /* 0x000fc80003f04070 */
[----:B------:R-:W-:-:S13]  /*09e0*/  ISETP.GT.U32.AND.EX P0, PT, R8, R25, PT, P0 ;  /* 0x000000190800720c */ /* 0x000fda0003f04100 */
[----:B------:R-:W-:Y:S05]  /*09f0*/  @P0 BRA `(.L_x_50) ;  /* 0xfffffffc00d00947 */ /* 0x000fea000383ffff */
[----:B------:R-:W-:Y:S05]  /*0a00*/  BSYNC.RELIABLE B1 ;  /* 0x0000000000017941 */ /* 0x000fea0003800100 */
.L_x_48:
[C---:B------:R-:W-:Y:S01]  /*0a10*/  LEA R14, P0, R11.reuse, R14, 0x2 ;  /* 0x0000000e0b0e7211 */ /* 0x040fe200078010ff */
[----:B------:R-:W2:Y:S03]  /*0a20*/  LDC.64 R20, c[0x0][0x388] ;  /* 0x0000e200ff147b82 */ /* 0x000ea60000000a00 */
[----:B------:R-:W-:-:S05]  /*0a30*/  LEA.HI.X R15, R11, R15, R8, 0x2, P0 ;  /* 0x0000000f0b0f7211 */ /* 0x000fca00000f1408 */
[----:B------:R-:W2:Y:S01]  /*0a40*/  LDG.E R19, desc[UR6][R14.64+-0x4] ;  /* 0xfffffc060e137981 */ /* 0x000ea2000c1e1900 */
[----:B------:R-:W3:Y:S01]  /*0a50*/  LDC.64 R24, c[0x0][0x380] ;  /* 0x0000e000ff187b82 */ /* 0x000ee20000000a00 */
[----:B--2---:R-:W-:-:S04]  /*0a60*/  IMAD.WIDE.U32 R20, R19, 0x8, R20 ;  /* 0x0000000813147825 */ /* 0x004fc800078e0014 */
[----:B---3--:R-:W-:Y:S02]  /*0a70*/  IMAD.WIDE.U32 R24, R19, 0x8, R24 ;  /* 0x0000000813187825 */ /* 0x008fe400078e0018 */
        /* <DEDUP_REMOVED lines=10> */
[----:B--2---:R-:W-:-:S08]  /*0b20*/  DFMA R12, R18, R26, R12 ;  /* 0x0000001a120c722b */ /* 0x004fd0000000000c */
[----:B------:R-:W-:-:S14]  /*0b30*/  DSETP.GE.AND P0, PT, R12, R16, PT ;  /* 0x000000100c00722a */ /* 0x000fdc0003f06000 */
[----:B------:R2:W-:Y:S02]  /*0b40*/  @P0 STG.E desc[UR6][R14.64], R23 ;  /* 0x000000170e000986 */ /* 0x0005e4000c101906 */
.L_x_49:
[----:B------:R-:W-:Y:S05]  /*0b50*/  BSYNC.RECONVERGENT B0 ;  /* 0x0000000000007941 */ /* 0x000fea0003800200 */
.L_x_47:
[----:B------:R-:W3:Y:S01]  /*0b60*/  LDCU.64 UR4, c[0x0][0x3b0] ;  /* 0x00007600ff0477ac */ /* 0x000ee20008000a00 */
[----:B--2---:R-:W-:-:S05]  /*0b70*/  IADD3 R23, P0, PT, R23, 0x1, RZ ;  /* 0x0000000117177810 */ /* 0x004fca0007f1e0ff */
[----:B------:R-:W-:Y:S01]  /*0b80*/  IMAD.X R10, RZ, RZ, R10, P0 ;  /* 0x000000ffff0a7224 */ /* 0x000fe200000e060a */
[----:B---3--:R-:W-:-:S04]  /*0b90*/  ISETP.NE.U32.AND P0, PT, R23, UR4, PT ;  /* 0x0000000417007c0c */ /* 0x008fc8000bf05070 */
[----:B------:R-:W-:-:S13]  /*0ba0*/  ISETP.NE.AND.EX P0, PT, R10, UR5, PT, P0 ;  /* 0x000000050a007c0c */ /* 0x000fda000bf05300 */
[----:B------:R-:W-:Y:S05]  /*0bb0*/  @P0 BRA `(.L_x_51) ;  /* 0xfffffffc004c0947 */ /* 0x000fea000383ffff */
[----:B------:R-:W2:Y:S01]  /*0bc0*/  LDG.E.64 R12, desc[UR6][R6.64] ;  /* 0x00000006060c7981 */ /* 0x000ea2000c1e1b00 */
[----:B------:R-:W3:Y:S01]  /*0bd0*/  LDC.64 R16, c[0x0][0x388] ;  /* 0x0000e200ff107b82 */ /* 0x000ee20000000a00 */
[----:B--2---:R-:W-:-:S04]  /*0be0*/  LEA R14, P0, R11, R12, 0x2 ;  /* 0x0000000c0b0e7211 */ /* 0x004fc800078010ff */
[----:B------:R-:W-:-:S05]  /*0bf0*/  LEA.HI.X R15, R11, R13, R8, 0x2, P0 ;  /* 0x0000000d0b0f7211 */ /* 0x000fca00000f1408 */
[----:B------:R-:W3:Y:S02]  /*0c00*/  LDG.E R13, desc[UR6][R14.64+-0x4] ;  /* 0xfffffc060e0d7981 */ /* 0x000ee4000c1e1900 */
[----:B---3--:R-:W-:Y:S02]  /*0c10*/  IMAD.WIDE.U32 R16, R13, 0x8, R16 ;  /* 0x000000080d107825 */ /* 0x008fe400078e0010 */
[----:B------:R-:W2:Y:S04]  /*0c20*/  LDG.E R13, desc[UR6][R14.64] ;  /* 0x000000060e0d7981 */ /* 0x000ea8000c1e1900 */
[----:B------:R-:W2:Y:S02]  /*0c30*/  LDG.E.64 R16, desc[UR6][R16.64] ;  /* 0x0000000610107981 */ /* 0x000ea4000c1e1b00 */
[----:B--2---:R-:W-:-:S06]  /*0c40*/  IMAD.WIDE.U32 R12, R13, 0x8, R16 ;  /* 0x000000080d0c7825 */ /* 0x004fcc00078e0010 */
[----:B------:R-:W2:Y:S01]  /*0c50*/  LDG.E.64 R12, desc[UR6][R12.64] ;  /* 0x000000060c0c7981 */ /* 0x000ea2000c1e1b00 */
[----:B------:R-:W-:Y:S01]  /*0c60*/  BSSY.RECONVERGENT B0, `(.L_x_52) ;  /* 0x0000010000007945 */ /* 0x000fe20003800200 */
[----:B--2---:R-:W2:Y:S01]  /*0c70*/  MUFU.RCP64H R19, R13 ;  /* 0x0000000d00137308 */ /* 0x004ea20000001800 */
[----:B------:R-:W-:-:S05]  /*0c80*/  VIADD R18, R13, 0x300402 ;  /* 0x003004020d127836 */ /* 0x000fca0000000000 */
[----:B------:R-:W-:Y:S01]  /*0c90*/  FSETP.GEU.AND P0, PT, |R18|, 5.8789094863358348022e-39, PT ;  /* 0x004004021200780b */ /* 0x000fe20003f0e200 */
[----:B--2---:R-:W-:-:S08]  /*0ca0*/  DFMA R20, -R12, R18, 1 ;  /* 0x3ff000000c14742b */ /* 0x004fd00000000112 */
[----:B------:R-:W-:-:S08]  /*0cb0*/  DFMA R20, R20, R20, R20 ;  /* 0x000000141414722b */ /* 0x000fd00000000014 */
[----:B------:R-:W-:-:S08]  /*0cc0*/  DFMA R20, R18, R20, R18 ;  /* 0x000000141214722b */ /* 0x000fd00000000012 */
[----:B------:R-:W-:-:S08]  /*0cd0*/  DFMA R22, -R12, R20, 1 ;  /* 0x3ff000000c16742b */ /* 0x000fd00000000114 */
[----:B------:R-:W-:Y:S01]  /*0ce0*/  DFMA R20, R20, R22, R20 ;  /* 0x000000161414722b */ /* 0x000fe20000000014 */
[----:B------:R-:W-:Y:S10]  /*0cf0*/  @P0 BRA `(.L_x_53) ;  /* 0x0000000000180947 */ /* 0x000ff40003800000 */
[----:B------:R-:W-:Y:S02]  /*0d00*/  LOP3.LUT R16, R13, 0x7fffffff, RZ, 0xc0, !PT ;  /* 0x7fffffff0d107812 */ /* 0x000fe400078ec0ff */
[----:B------:R-:W-:-:S03]  /*0d10*/  MOV R10, 0xd40 ;  /* 0x00000d40000a7802 */ /* 0x000fc60000000f00 */
[----:B------:R-:W-:-:S07]  /*0d20*/  VIADD R16, R16, 0xfff00000 ;  /* 0xfff0000010107836 */ /* 0x000fce0000000000 */
[----:B01----:R-:W-:Y:S05]  /*0d30*/  CALL.REL.NOINC `($__internal_2_$__cuda_sm20_dblrcp_rn_slowpath_v3) ;  /* 0x0000000400687944 */ /* 0x003fea0003c00000 */
[----:B------:R-:W-:Y:S02]  /*0d40*/  IMAD.MOV.U32 R20, RZ, RZ, R16 ;  /* 0x000000ffff147224 */ /* 0x000fe400078e0010 */
[----:B------:R-:W-:-:S07]  /*0d50*/  IMAD.MOV.U32 R21, RZ, RZ, R17 ;  /* 0x000000ffff157224 */ /* 0x000fce00078e0011 */
.L_x_53:
[----:B------:R-:W-:Y:S05]  /*0d60*/  BSYNC.RECONVERGENT B0 ;  /* 0x0000000000007941 */ /* 0x000fea0003800200 */
.L_x_52:
[----:B------:R-:W2:Y:S02]  /*0d70*/  LDG.E.64 R12, desc[UR6][R4.64] ;  /* 0x00000006040c7981 */ /* 0x000ea4000c1e1b00 */
[----:B--2---:R-:W-:-:S07]  /*0d80*/  DADD R12, R12, R20 ;  /* 0x000000000c0c7229 */ /* 0x004fce0000000014 */
[----:B------:R2:W-:Y:S04]  /*0d90*/  STG.E.64 desc[UR6][R4.64], R12 ;  /* 0x0000000c04007986 */ /* 0x0005e8000c101b06 */
.L_x_41:
[----:B-12---:R-:W1:Y:S01]  /*0da0*/  LDC.64 R12, c[0x0][0x3b0] ;  /* 0x0000ec00ff0c7b82 */ /* 0x006e620000000a00 */
[----:B------:R-:W-:-:S05]  /*0db0*/  IADD3 R11, P0, PT, R11, 0x1, RZ ;  /* 0x000000010b0b7810 */ /* 0x000fca0007f1e0ff */
[----:B------:R-:W-:Y:S01]  /*0dc0*/  IMAD.X R8, RZ, RZ, R8, P0 ;  /* 0x000000ffff087224 */ /* 0x000fe200000e0608 */
[----:B-1----:R-:W-:-:S04]  /*0dd0*/  ISETP.NE.U32.AND P0, PT, R11, R12, PT ;  /* 0x0000000c0b00720c */ /* 0x002fc80003f05070 */
[----:B------:R-:W-:-:S13]  /*0de0*/  ISETP.NE.AND.EX P0, PT, R8, R13, PT, P0 ;  /* 0x0000000d0800720c */ /* 0x000fda0003f05300 */
[----:B------:R-:W-:Y:S05]  /*0df0*/  @P0 BRA `(.L_x_54) ;  /* 0xfffffff000fc0947 */ /* 0x000fea000383ffff */
[----:B------:R-:W2:Y:S01]  /*0e00*/  LDG.E.64 R6, desc[UR6][R6.64] ;  /* 0x0000000606067981 */ /* 0x000ea2000c1e1b00 */
[----:B------:R-:W1:Y:S01]  /*0e10*/  LDC.64 R10, c[0x0][0x388] ;  /* 0x0000e200ff0a7b82 */ /* 0x000e620000000a00 */
[----:B--2---:R-:W-:-:S04]  /*0e20*/  LEA R18, P0, R12, R6, 0x2 ;  /* 0x000000060c127211 */ /* 0x004fc800078010ff */
[----:B------:R-:W-:Y:S02]  /*0e30*/  LEA.HI.X R19, R12, R7, R13, 0x2, P0 ;  /* 0x000000070c137211 */ /* 0x000fe400000f140d */
[----:B------:R-:W2:Y:S04]  /*0e40*/  LDG.E R13, desc[UR6][R6.64] ;  /* 0x00000006060d7981 */ /* 0x000ea8000c1e1900 */
[----:B------:R-:W1:Y:S02]  /*0e50*/  LDG.E R19, desc[UR6][R18.64+-0x4] ;  /* 0xfffffc0612137981 */ /* 0x000e64000c1e1900 */
[----:B-1----:R-:W-:-:S06]  /*0e60*/  IMAD.WIDE.U32 R10, R19, 0x8, R10 ;  /* 0x00000008130a7825 */ /* 0x002fcc00078e000a */
[----:B------:R-:W2:Y:S02]  /*0e70*/  LDG.E.64 R10, desc[UR6][R10.64] ;  /* 0x000000060a0a7981 */ /* 0x000ea4000c1e1b00 */
[----:B--2---:R-:W-:-:S06]  /*0e80*/  IMAD.WIDE.U32 R12, R13, 0x8, R10 ;  /* 0x000000080d0c7825 */ /* 0x004fcc00078e000a */
[----:B------:R-:W2:Y:S01]  /*0e90*/  LDG.E.64 R12, desc[UR6][R12.64] ;  /* 0x000000060c0c7981 */ /* 0x000ea2000c1e1b00 */
[----:B------:R-:W-:Y:S01]  /*0ea0*/  BSSY.RECONVERGENT B0, `(.L_x_55) ;  /* 0x000000e000007945 */ /* 0x000fe20003800200 */
[----:B--2---:R-:W1:Y:S01]  /*0eb0*/  MUFU.RCP64H R15, R13 ;  /* 0x0000000d000f7308 */ /* 0x004e620000001800 */
[----:B------:R-:W-:-:S06]  /*0ec0*/  VIADD R14, R13, 0x300402 ;  /* 0x003004020d0e7836 */ /* 0x000fcc0000000000 */
[----:B-1----:R-:W-:-:S08]  /*0ed0*/  DFMA R16, -R12, R14, 1 ;  /* 0x3ff000000c10742b */ /* 0x002fd0000000010e */
[----:B------:R-:W-:Y:S01]  /*0ee0*/  DFMA R16, R16, R16, R16 ;  /* 0x000000101010722b */ /* 0x000fe20000000010 */
[----:B------:R-:W-:-:S07]  /*0ef0*/  FSETP.GEU.AND P0, PT, |R14|, 5.8789094863358348022e-39, PT ;  /* 0x004004020e00780b */ /* 0x000fce0003f0e200 */
[----:B------:R-:W-:-:S08]  /*0f00*/  DFMA R16, R14, R16, R14 ;  /* 0x000000100e10722b */ /* 0x000fd0000000000e */
[----:B------:R-:W-:-:S08]  /*0f10*/  DFMA R18, -R12, R16, 1 ;  /* 0x3ff000000c12742b */ /* 0x000fd00000000110 */
[----:B------:R-:W-:Y:S01]  /*0f20*/  DFMA R16, R16, R18, R16 ;  /* 0x000000121010722b */ /* 0x000fe20000000010 */
[----:B------:R-:W-:Y:S10]  /*0f30*/  @P0 BRA `(.L_x_56) ;  /* 0x0000000000100947 */ /* 0x000ff40003800000 */
[----:B------:R-:W-:Y:S02]  /*0f40*/  LOP3.LUT R16, R13, 0x7fffffff, RZ, 0xc0, !PT ;  /* 0x7fffffff0d107812 */ /* 0x000fe400078ec0ff */
[----:B------:R-:W-:-:S03]  /*0f50*/  MOV R10, 0xf80 ;  /* 0x00000f80000a7802 */ /* 0x000fc60000000f00 */
[----:B------:R-:W-:-:S07]  /*0f60*/  VIADD R16, R16, 0xfff00000 ;  /* 0xfff0000010107836 */ /* 0x000fce0000000000 */
[----:B0-----:R-:W-:Y:S05]  /*0f70*/  CALL.REL.NOINC `($__internal_2_$__cuda_sm20_dblrcp_rn_slowpath_v3) ;  /* 0x0000000000d87944 */ /* 0x001fea0003c00000 */
.L_x_56:
[----:B------:R-:W-:Y:S05]  /*0f80*/  BSYNC.RECONVERGENT B0 ;  /* 0x0000000000007941 */ /* 0x000fea0003800200 */
.L_x_55:
[----:B------:R-:W2:Y:S01]  /*0f90*/  LDG.E.64 R6, desc[UR6][R4.64] ;  /* 0x0000000604067981 */ /* 0x000ea2000c1e1b00 */
[----:B------:R-:W1:Y:S01]  /*0fa0*/  LDCU UR4, c[0x0][0x360] ;  /* 0x00006c00ff0477ac */ /* 0x000e620008000800 */
[----:B------:R-:W1:Y:S01]  /*0fb0*/  LDC R8, c[0x0][0x370] ;  /* 0x0000dc00ff087b82 */ /* 0x000e620000000800 */
[----:B------:R-:W3:Y:S01]  /*0fc0*/  LDCU.64 UR8, c[0x0][0x3a8] ;  /* 0x00007500ff0877ac */ /* 0x000ee20008000a00 */
[----:B-1----:R-:W-:-:S05]  /*0fd0*/  IMAD R11, R8, UR4, RZ ;  /* 0x00000004080b7c24 */ /* 0x002fca000f8e02ff */
[----:B------:R-:W-:-:S05]  /*0fe0*/  IADD3 R0, P0, PT, R11, R0, RZ ;  /* 0x000000000b007210 */ /* 0x000fca0007f1e0ff */
[----:B------:R-:W-:Y:S01]  /*0ff0*/  IMAD.X R9, RZ, RZ, R9, P0 ;  /* 0x000000ffff097224 */ /* 0x000fe200000e0609 */
[----:B---3--:R-:W-:-:S04]  /*1000*/  ISETP.GE.U32.AND P0, PT, R0, UR8, PT ;  /* 0x0000000800007c0c */ /* 0x008fc8000bf06070 */
[----:B------:R-:W-:Y:S01]  /*1010*/  ISETP.GE.U32.AND.EX P0, PT, R9, UR9, PT, P0 ;  /* 0x0000000909007c0c */ /* 0x000fe2000bf06100 */
[----:B--2---:R-:W-:-:S07]  /*1020*/  DADD R6, R6, R16 ;  /* 0x0000000006067229 */ /* 0x004fce0000000010 */
[----:B------:R1:W-:Y:S05]  /*1030*/  STG.E.64 desc[UR6][R4.64], R6 ;  /* 0x0000000604007986 */ /* 0x0003ea000c101b06 */
[----:B------:R-:W-:Y:S05]  /*1040*/  @!P0 BRA `(.L_x_57) ;  /* 0xfffffff000408947 */ /* 0x000fea000383ffff */
[----:B------:R-:W-:Y:S05]  /*1050*/  EXIT ;  /* 0x000000000000794d */ /* 0x000fea0003800000 */
.L_x_39:
[C---:B0-----:R-:W-:Y:S01]  /*1060*/  SHF.L.U32 R6, R0.reuse, 0x3, RZ ;  /* 0x0000000300067819 */ /* 0x041fe200000006ff */
[----:B------:R-:W0:Y:S01]  /*1070*/  LDC.64 R10, c[0x0][0x388] ;  /* 0x0000e200ff0a7b82 */ /* 0x000e220000000a00 */
[----:B------:R-:W-:Y:S02]  /*1080*/  SHF.L.U64.HI R4, R0, 0x3, R9 ;  /* 0x0000000300047819 */ /* 0x000fe40000010209 */
[C---:B------:R-:W-:Y:S02]  /*1090*/  IADD3 R2, P0, PT, R6.reuse, UR14, RZ ;  /* 0x0000000e06027c10 */ /* 0x040fe4000ff1e0ff */
[----:B------:R-:W-:Y:S02]  /*10a0*/  IADD3 R6, P1, PT, R6, UR12, RZ ;  /* 0x0000000c06067c10 */ /* 0x000fe4000ff3e0ff */
[C---:B------:R-:W-:Y:S02]  /*10b0*/  IADD3.X R3, PT, PT, R4.reuse, UR15, RZ, P0, !PT ;  /* 0x0000000f04037c10 */ /* 0x040fe400087fe4ff */
[----:B------:R-:W-:-:S03]  /*10c0*/  IADD3.X R7, PT, PT, R4, UR13, RZ, P1, !PT ;  /* 0x0000000d04077c10 */ /* 0x000fc60008ffe4ff */
[----:B------:R1:W-:Y:S04]  /*10d0*/  STG.E.64 desc[UR6][R2.64], RZ ;  /* 0x000000ff02007986 */ /* 0x0003e8000c101b06 */
[----:B------:R-:W2:Y:S04]  /*10e0*/  LDG.E.64 R6, desc[UR6][R6.64] ;  /* 0x0000000606067981 */ /* 0x000ea8000c1e1b00 */
[----:B--2---:R-:W0:Y:S02]  /*10f0*/  LDG.E R13, desc[UR6][R6.64+-0x4] ;  /* 0xfffffc06060d7981 */ /* 0x004e24000c1e1900 */
[----:B0-----:R-:W-:-:S02]  /*1100*/  IMAD.WIDE.U32 R10, R13, 0x8, R10 ;  /* 0x000000080d0a7825 */ /* 0x001fc400078e000a */
[----:B------:R-:W2:Y:S04]  /*1110*/  LDG.E R13, desc[UR6][R6.64] ;  /* 0x00000006060d7981 */ /* 0x000ea8000c1e1900 */
[----:B------:R-:W2:Y:S02]  /*1120*/  LDG.E.64 R10, desc[UR6][R10.64] ;  /* 0x000000060a0a7981 */ /* 0x000ea4000c1e1b00 */
[----:B--2---:R-:W-:-:S06]  /*1130*/  IMAD.WIDE.U32 R12, R13, 0x8, R10 ;  /* 0x000000080d0c7825 */ /* 0x004fcc00078e000a */
[----:B------:R-:W2:Y:S01]  /*1140*/  LDG.E.64 R12, desc[UR6][R12.64] ;  /* 0x000000060c0c7981 */ /* 0x000ea2000c1e1b00 */
[----:B------:R-:W-:Y:S01]  /*1150*/  IADD3 R0, P0, PT, R5, R0, RZ ;  /* 0x0000000005007210 */ /* 0x000fe20007f1e0ff */
[----:B------:R-:W-:Y:S04]  /*1160*/  BSSY.RECONVERGENT B0, `(.L_x_58) ;  /* 0x0000013000007945 */ /* 0x000fe80003800200 */
[----:B------:R-:W-:Y:S01]  /*1170*/  IMAD.X R9, RZ, RZ, R9, P0 ;  /* 0x000000ffff097224 */ /* 0x000fe200000e0609 */
[----:B------:R-:W-:-:S04]  /*1180*/  ISETP.GE.U32.AND P0, PT, R0, UR16, PT ;  /* 0x0000001000007c0c */ /* 0x000fc8000bf06070 */
[----:B------:R-:W-:Y:S01]  /*1190*/  ISETP.GE.U32.AND.EX P0, PT, R9, UR17, PT, P0 ;  /* 0x0000001109007c0c */ /* 0x000fe2000bf06100 */
[----:B--2---:R-:W0:Y:S01]  /*11a0*/  MUFU.RCP64H R15, R13 ;  /* 0x0000000d000f7308 */ /* 0x004e220000001800 */
[----:B------:R-:W-:-:S05]  /*11b0*/  VIADD R14, R13, 0x300402 ;  /* 0x003004020d0e7836 */ /* 0x000fca0000000000 */
[----:B------:R-:W-:Y:S01]  /*11c0*/  FSETP.GEU.AND P1, PT, |R14|, 5.8789094863358348022e-39, PT ;  /* 0x004004020e00780b */ /* 0x000fe20003f2e200 */
[----:B0-----:R-:W-:-:S08]  /*11d0*/  DFMA R16, -R12, R14, 1 ;  /* 0x3ff000000c10742b */ /* 0x001fd0000000010e */
[----:B------:R-:W-:-:S08]  /*11e0*/  DFMA R16, R16, R16, R16 ;  /* 0x000000101010722b */ /* 0x000fd00000000010 */
[----:B------:R-:W-:-:S08]  /*11f0*/  DFMA R16, R14, R16, R14 ;  /* 0x000000100e10722b */ /* 0x000fd0000000000e */
[----:B------:R-:W-:-:S08]  /*1200*/  DFMA R6, -R12, R16, 1 ;  /* 0x3ff000000c06742b */ /* 0x000fd00000000110 */
[----:B------:R-:W-:Y:S01]  /*1210*/  DFMA R6, R16, R6, R16 ;  /* 0x000000061006722b */ /* 0x000fe20000000010 */
[----:B-1----:R-:W-:Y:S10]  /*1220*/  @P1 BRA `(.L_x_59) ;  /* 0x0000000000181947 */ /* 0x002ff40003800000 */
[----:B------:R-:W-:Y:S02]  /*1230*/  LOP3.LUT R16, R13, 0x7fffffff, RZ, 0xc0, !PT ;  /* 0x7fffffff0d107812 */ /* 0x000fe400078ec0ff */
[----:B------:R-:W-:-:S03]  /*1240*/  MOV R10, 0x1270 ;  /* 0x00001270000a7802 */ /* 0x000fc60000000f00 */
[----:B------:R-:W-:-:S07]  /*1250*/  VIADD R16, R16, 0xfff00000 ;  /* 0xfff0000010107836 */ /* 0x000fce0000000000 */
[----:B------:R-:W-:Y:S05]  /*1260*/  CALL.REL.NOINC `($__internal_2_$__cuda_sm20_dblrcp_rn_slowpath_v3) ;  /* 0x00000000001c7944 */ /* 0x000fea0003c00000 */
[----:B------:R-:W-:Y:S02]  /*1270*/  IMAD.MOV.U32 R6, RZ, RZ, R16 ;  /* 0x000000ffff067224 */ /* 0x000fe400078e0010 */
[----:B------:R-:W-:-:S07]  /*1280*/  IMAD.MOV.U32 R7, RZ, RZ, R17 ;  /* 0x000000ffff077224 */ /* 0x000fce00078e0011 */
.L_x_59:
[----:B------:R-:W-:Y:S05]  /*1290*/  BSYNC.RECONVERGENT B0 ;  /* 0x0000000000007941 */ /* 0x000fea0003800200 */
.L_x_58:
[----:B------:R-:W-:-:S07]  /*12a0*/  DADD R6, RZ, R6 ;  /* 0x00000000ff067229 */ /* 0x000fce0000000006 */
[----:B------:R0:W-:Y:S01]  /*12b0*/  STG.E.64 desc[UR6][R2.64], R6 ;  /* 0x0000000602007986 */ /* 0x0001e2000c101b06 */
[----:B------:R-:W-:Y:S05]  /*12c0*/  @!P0 BRA `(.L_x_39) ;  /* 0xfffffffc00648947 */ /* 0x000fea000383ffff */
[----:B------:R-:W-:Y:S05]  /*12d0*/  EXIT ;  /* 0x000000000000794d */ /* 0x000fea0003800000 */
        .weak           $__internal_2_$__cuda_sm20_dblrcp_rn_slowpath_v3
        .type           $__internal_2_$__cuda_sm20_dblrcp_rn_slowpath_v3,@function
        .size           $__internal_2_$__cuda_sm20_dblrcp_rn_slowpath_v3,(.L_x_76 - $__internal_2_$__cuda_sm20_dblrcp_rn_slowpath_v3)
$__internal_2_$__cuda_sm20_dblrcp_rn_slowpath_v3:
[----:B------:R-:W-:Y:S01]  /*12e0*/  DSETP.GTU.AND P1, PT, |R12|, +INF , PT ;  /* 0x7ff000000c00742a */ /* 0x000fe20003f2c200 */
[----:B------:R-:W-:-:S13]  /*12f0*/  BSSY.RECONVERGENT B1, `(.L_x_60) ;  /* 0x0000023000017945 */ /* 0x000fda0003800200 */
[----:B------:R-:W-:Y:S05]  /*1300*/  @P1 BRA `(.L_x_61) ;  /* 0x00000000007c1947 */ /* 0x000fea0003800000 */
[----:B------:R-:W-:-:S05]  /*1310*/  LOP3.LUT R17, R13, 0x7fffffff, RZ, 0xc0, !PT ;  /* 0x7fffffff0d117812 */ /* 0x000fca00078ec0ff */
[----:B------:R-:W-:-:S05]  /*1320*/  VIADD R14, R17, 0xffffffff ;  /* 0xffffffff110e7836 */ /* 0x000fca0000000000 */
        /* <DEDUP_REMOVED lines=19> */
.L_x_63:
[----:B------:R-:W-:Y:S01]  /*1460*/  DMUL R12, R12, 8.11296384146066816958e+31 ;  /* 0x469000000c0c7828 */ /* 0x000fe20000000000 */
[----:B------:R-:W-:-:S05]  /*1470*/  IMAD.MOV.U32 R14, RZ, RZ, R16 ;  /* 0x000000ffff0e7224 */ /* 0x000fca00078e0010 */
        /* <DEDUP_REMOVED lines=8> */
.L_x_61:
[----:B------:R-:W-:Y:S01]  /*1500*/  LOP3.LUT R15, R13, 0x80000, RZ, 0xfc, !PT ;  /* 0x000800000d0f7812 */ /* 0x000fe200078efcff */
[----:B------:R-:W-:-:S07]  /*1510*/  IMAD.MOV.U32 R14, RZ, RZ, R12 ;  /* 0x000000ffff0e7224 */ /* 0x000fce00078e000c */
.L_x_62:
[----:B------:R-:W-:Y:S05]  /*1520*/  BSYNC.RECONVERGENT B1 ;  /* 0x0000000000017941 */ /* 0x000fea0003800200 */
.L_x_60:
[----:B------:R-:W-:Y:S02]  /*1530*/  IMAD.MOV.U32 R12, RZ, RZ, R10 ;  /* 0x000000ffff0c7224 */ /* 0x000fe400078e000a */
[----:B------:R-:W-:Y:S02]  /*1540*/  IMAD.MOV.U32 R13, RZ, RZ, 0x0 ;  /* 0x00000000ff0d7424 */ /* 0x000fe400078e00ff */
[----:B------:R-:W-:Y:S02]  /*1550*/  IMAD.MOV.U32 R16, RZ, RZ, R14 ;  /* 0x000000ffff107224 */ /* 0x000fe400078e000e */
[----:B------:R-:W-:Y:S01]  /*1560*/  IMAD.MOV.U32 R17, RZ, RZ, R15 ;  /* 0x000000ffff117224 */ /* 0x000fe200078e000f */
[----:B------:R-:W-:Y:S06]  /*1570*/  RET.REL.NODEC R12 `(_Z15colonyKernelTSPPPdS0_PPjS_P17curandStateXORWOWmm) ;  /* 0xffffffe80ca07950 */ /* 0x000fec0003c3ffff */
.L_x_64:
        /* <DEDUP_REMOVED lines=16> */
.L_x_76:


//--------------------- .text._Z11setupKerneljP17curandStateXORWOW --------------------------
	.section	.text._Z11setupKerneljP17curandStateXORWOW,"ax",@progbits
	.align	128
        .global         _Z11setupKerneljP17curandStateXORWOW
        .type           _Z11setupKerneljP17curandStateXORWOW,@function
        .size           _Z11setupKerneljP17curandStateXORWOW,(.L_x_80 - _Z11setupKerneljP17curandStateXORWOW)
        .other          _Z11setupKerneljP17curandStateXORWOW,@"STO_CUDA_ENTRY STV_DEFAULT"
_Z11setupKerneljP17curandStateXORWOW:
.text._Z11setupKerneljP17curandStateXORWOW:
[----:B------:R-:W-:Y:S01]  /*0000*/  LDC R1, c[0x0][0x37c] ;  /* 0x0000df00ff017b82 */ /* 0x000fe20000000800 */
[----:B------:R-:W0:Y:S01]  /*0010*/  S2R R9, SR_TID.X ;  /* 0x0000000000097919 */ /* 0x000e220000002100 */
[----:B------:R-:W0:Y:S06]  /*0020*/  LDCU UR4, c[0x0][0x380] ;  /* 0x00007000ff0477ac */ /* 0x000e2c0008000800 */
[----:B------:R-:W1:Y:S01]  /*0030*/  LDC.64 R2, c[0x0][0x388] ;  /* 0x0000e200ff027b82 */ /* 0x000e620000000a00 */
[----:B------:R-:W-:Y:S01]  /*0040*/  IMAD.MOV.U32 R7, RZ, RZ, -0x75bd8fc ;  /* 0xf8a42704ff077424 */ /* 0x000fe200078e00ff */
[----:B------:R-:W-:Y:S01]  /*0050*/  BSSY.RECONVERGENT B0, `(.L_x_65) ;  /* 0x00000e5000007945 */ /* 0x000fe20003800200 */
[----:B------:R-:W-:-:S02]  /*0060*/  IMAD.MOV.U32 R10, RZ, RZ, -0x23270784 ;  /* 0xdcd8f87cff0a7424 */ /* 0x000fc400078e00ff */
[C---:B0-----:R-:W-:Y:S01]  /*0070*/  VIADD R0, R9.reuse, UR4 ;  /* 0x0000000409007c36 */ /* 0x041fe20008000000 */
[----:B------:R-:W0:Y:S01]  /*0080*/  LDCU.64 UR4, c[0x0][0x358] ;  /* 0x00006b00ff0477ac */ /* 0x000e220008000a00 */
[C---:B-1----:R-:W-:Y:S01]  /*0090*/  IMAD.WIDE.U32 R2, R9.reuse, 0x30, R2 ;  /* 0x0000003009027825 */ /* 0x042fe200078e0002 */
[----:B------:R-:W-:Y:S02]  /*00a0*/  ISETP.NE.AND P0, PT, R9, RZ, PT ;  /* 0x000000ff0900720c */ /* 0x000fe40003f05270 */
[----:B------:R-:W-:-:S05]  /*00b0*/  LOP3.LUT R0, R0, 0xaad26b49, RZ, 0x3c, !PT ;  /* 0xaad26b4900007812 */ /* 0x000fca00078e3cff */
[----:B------:R-:W-:-:S04]  /*00c0*/  IMAD R0, R0, 0x4182bed5, RZ ;  /* 0x4182bed500007824 */ /* 0x000fc800078e02ff */
[C---:B------:R-:W-:Y:S01]  /*00d0*/  VIADD R4, R0.reuse, 0xd9f6dc18 ;  /* 0xd9f6dc1800047836 */ /* 0x040fe20000000000 */
[C---:B------:R-:W-:Y:S01]  /*00e0*/  LOP3.LUT R6, R0.reuse, 0x159a55e5, RZ, 0x3c, !PT ;  /* 0x159a55e500067812 */ /* 0x040fe200078e3cff */
[C---:B------:R-:W-:Y:S02]  /*00f0*/  VIADD R5, R0.reuse, 0x75bcd15 ;  /* 0x075bcd1500057836 */ /* 0x040fe40000000000 */
[----:B------:R-:W-:Y:S02]  /*0100*/  VIADD R11, R0, 0x583f19 ;  /* 0x00583f19000b7836 */ /* 0x000fe40000000000 */
[----:B0-----:R0:W-:Y:S04]  /*0110*/  STG.E.64 desc[UR4][R2.64+0x8], R6 ;  /* 0x0000080602007986 */ /* 0x0011e8000c101b04 */
[----:B------:R0:W-:Y:S04]  /*0120*/  STG.E.64 desc[UR4][R2.64], R4 ;  /* 0x0000000402007986 */ /* 0x0001e8000c101b04 */
[----:B------:R0:W-:Y:S01]  /*0130*/  STG.E.64 desc[UR4][R2.64+0x10], R10 ;  /* 0x0000100a02007986 */ /* 0x0001e2000c101b04 */
[----:B------:R-:W-:Y:S05]  /*0140*/  @!P0 BRA `(.L_x_66) ;  /* 0x0000000c00548947 */ /* 0x000fea0003800000 */
[----:B------:R-:W-:Y:S01]  /*0150*/  IMAD.MOV.U32 R0, RZ, RZ, R9 ;  /* 0x000000ffff007224 */ /* 0x000fe200078e0009 */
[----:B0-----:R-:W-:-:S07]  /*0160*/  CS2R R10, SRZ ;  /* 0x00000000000a7805 */ /* 0x001fce000001ff00 */
.L_x_72:
[----:B0-----:R-:W-:Y:S01]  /*0170*/  LOP3.LUT R2, R0, 0x3, RZ, 0xc0, !PT ;  /* 0x0000000300027812 */ /* 0x001fe200078ec0ff */
[----:B------:R-:W-:Y:S03]  /*0180*/  BSSY.RECONVERGENT B1, `(.L_x_67) ;  /* 0x00000cb000017945 */ /* 0x000fe60003800200 */
[----:B------:R-:W-:-:S04]  /*0190*/  ISETP.NE.U32.AND P0, PT, R2, RZ, PT ;  /* 0x000000ff0200720c */ /* 0x000fc80003f05070 */
[----:B------:R-:W-:-:S13]  /*01a0*/  ISETP.NE.AND.EX P0, PT, RZ, RZ, PT, P0 ;  /* 0x000000ffff00720c */ /* 0x000fda0003f05300 */
[----:B------:R-:W-:Y:S05]  /*01b0*/  @!P0 BRA `(.L_x_68) ;  /* 0x0000000c001c8947 */ /* 0x000fea0003800000 */
[----:B------:R-:W0:Y:S01]  /*01c0*/  LDC.64 R6, c[0x4][RZ] ;  /* 0x01000000ff067b82 */ /* 0x000e220000000a00 */
[----:B------:R-:W-:Y:S02]  /*01d0*/  IMAD.MOV.U32 R12, RZ, RZ, RZ ;  /* 0x000000ffff0c7224 */ /* 0x000fe400078e00ff */
[----:B0-----:R-:W-:-:S07]  /*01e0*/  IMAD.WIDE.U32 R6, R10, 0xc80, R6 ;  /* 0x00000c800a067825 */ /* 0x001fce00078e0006 */
.L_x_71:
[----:B0-----:R-:W-:Y:S01]  /*01f0*/  IMAD.MOV.U32 R13, RZ, RZ, RZ ;  /* 0x000000ffff0d7224 */ /* 0x001fe200078e00ff */
[----:B------:R-:W-:Y:S01]  /*0200*/  CS2R R2, SRZ ;  /* 0x0000000000027805 */ /* 0x000fe2000001ff00 */
[----:B------:R-:W-:Y:S01]  /*0210*/  IMAD.MOV.U32 R15, RZ, RZ, RZ ;  /* 0x000000ffff0f7224 */ /* 0x000fe200078e00ff */
[----:B------:R-:W-:-:S07]  /*0220*/  CS2R R4, SRZ ;  /* 0x0000000000047805 */ /* 0x000fce000001ff00 */
.L_x_70:
[----:B------:R-:W0:Y:S01]  /*0230*/  S2R R14, SR_TID.X ;  /* 0x00000000000e7919 */ /* 0x000e220000002100 */
[----:B------:R-:W0:Y:S02]  /*0240*/  LDC.64 R8, c[0x0][0x388] ;  /* 0x0000e200ff087b82 */ /* 0x000e240000000a00 */
[----:B0-----:R-:W-:-:S04]  /*0250*/  IMAD.WIDE.U32 R8, R14, 0x30, R8 ;  /* 0x000000300e087825 */ /* 0x001fc800078e0008 */
[----:B------:R-:W-:-:S05]  /*0260*/  IMAD.WIDE.U32 R8, R15, 0x4, R8 ;  /* 0x000000040f087825 */ /* 0x000fca00078e0008 */
[----:B------:R0:W5:Y:S01]  /*0270*/  LDG.E R16, desc[UR4][R8.64+0x4] ;  /* 0x0000040408107981 */ /* 0x000162000c1e1900 */
[----:B------:R-:W-:-:S07]  /*0280*/  IMAD.MOV.U32 R17, RZ, RZ, RZ ;  /* 0x000000ffff117224 */ /* 0x000fce00078e00ff */
.L_x_69:
[----:B-----5:R-:W-:Y:S01]  /*0290*/  SHF.R.U32.HI R24, RZ, R17, R16 ;  /* 0x00000011ff187219 */ /* 0x020fe20000011610 */
[----:B0-----:R-:W-:-:S03]  /*02a0*/  IMAD.SHL.U32 R8, R15, 0x20, RZ ;  /* 0x000000200f087824 */ /* 0x001fc600078e00ff */
[----:B------:R-:W-:Y:S01]  /*02b0*/  LOP3.LUT R9, R24, 0x1, RZ, 0xc0, !PT ;  /* 0x0000000118097812 */ /* 0x000fe200078ec0ff */
[----:B------:R-:W-:-:S03]  /*02c0*/  IMAD.IADD R8, R8, 0x1, R17 ;  /* 0x0000000108087824 */ /* 0x000fc600078e0211 */
[----:B------:R-:W-:Y:S01]  /*02d0*/  ISETP.NE.U32.AND P0, PT, R9, 0x1, PT ;  /* 0x000000010900780c */ /* 0x000fe20003f05070 */
[----:B------:R-:W-:-:S03]  /*02e0*/  IMAD R9, R8, 0x5, RZ ;  /* 0x0000000508097824 */ /* 0x000fc600078e02ff */
[----:B------:R-:W-:Y:S01]  /*02f0*/  R2P PR, R24, 0x7e ;  /* 0x0000007e18007804 */ /* 0x000fe20000000000 */
[----:B------:R-:W-:-:S08]  /*0300*/  IMAD.WIDE.U32 R8, R9, 0x4, R6 ;  /* 0x0000000409087825 */ /* 0x000fd000078e0006 */
[----:B------:R-:W2:Y:S04]  /*0310*/  @!P0 LDG.E R18, desc[UR4][R8.64] ;  /* 0x0000000408128981 */ /* 0x000ea8000c1e1900 */
[----:B------:R-:W3:Y:S04]  /*0320*/  @P1 LDG.E R22, desc[UR4][R8.64+0x14] ;  /* 0x0000140408161981 */ /* 0x000ee8000c1e1900 */
[----:B------:R-:W4:Y:S04]  /*0330*/  @!P0 LDG.E R20, desc[UR4][R8.64+0x10] ;  /* 0x0000100408148981 */ /* 0x000f28000c1e1900 */
[----:B------:R-:W4:Y:S04]  /*0340*/  @P2 LDG.E R28, desc[UR4][R8.64+0x28] ;  /* 0x00002804081c2981 */ /* 0x000f28000c1e1900 */
[----:B------:R-:W4:Y:S04]  /*0350*/  @P1 LDG.E R26, desc[UR4][R8.64+0x24] ;  /* 0x00002404081a1981 */ /* 0x000f28000c1e1900 */
[----:B------:R-:W4:Y:S04]  /*0360*/  @P3 LDG.E R21, desc[UR4][R8.64+0x3c] ;  /* 0x00003c0408153981 */ /* 0x000f28000c1e1900 */
[----:B------:R-:W4:Y:S04]  /*0370*/  @P2 LDG.E R19, desc[UR4][R8.64+0x38] ;  /* 0x0000380408132981 */ /* 0x000f28000c1e1900 */
[----:B------:R-:W4:Y:S04]  /*0380*/  @P4 LDG.E R23, desc[UR4][R8.64+0x50] ;  /* 0x0000500408174981 */ /* 0x000f28000c1e1900 */
[----:B------:R-:W4:Y:S01]  /*0390*/  @P1 LDG.E R25, desc[UR4][R8.64+0x20] ;  /* 0x0000200408191981 */ /* 0x000f22000c1e1900 */
[----:B--2---:R-:W-:-:S03]  /*03a0*/  @!P0 LOP3.LUT R13, R13, R18, RZ, 0x3c, !PT ;  /* 0x000000120d0d8212 */ /* 0x004fc600078e3cff */
[----:B------:R-:W2:Y:S01]  /*03b0*/  @!P0 LDG.E R18, desc[UR4][R8.64+0x8] ;  /* 0x0000080408128981 */ /* 0x000ea2000c1e1900 */
[----:B---3--:R-:W-:-:S03]  /*03c0*/  @P1 LOP3.LUT R13, R13, R22, RZ, 0x3c, !PT ;  /* 0x000000160d0d1212 */ /* 0x008fc600078e3cff */
[----:B------:R-:W3:Y:S01]  /*03d0*/  @P3 LDG.E R22, desc[UR4][R8.64+0x4c] ;  /* 0x00004c0408163981 */ /* 0x000ee2000c1e1900 */
[----:B----4-:R-:W-:-:S03]  /*03e0*/  @!P0 LOP3.LUT R3, R3, R20, RZ, 0x3c, !PT ;  /* 0x0000001403038212 */ /* 0x010fc600078e3cff */
[----:B------:R-:W4:Y:S01]  /*03f0*/  @P1 LDG.E R20, desc[UR4][R8.64+0x1c] ;  /* 0x00001c0408141981 */ /* 0x000f22000c1e1900 */
[----:B------:R-:W-:Y:S02]  /*0400*/  @P2 LOP3.LUT R13, R13, R28, RZ, 0x3c, !PT ;  /* 0x0000001c0d0d2212 */ /* 0x000fe400078e3cff */
[----:B------:R-:W-:Y:S02]  /*0410*/  @P1 LOP3.LUT R3, R3, R26, RZ, 0x3c, !PT ;  /* 0x0000001a03031212 */ /* 0x000fe400078e3cff */
[----:B------:R-:W4:Y:S01]  /*0420*/  @P5 LDG.E R26, desc[UR4][R8.64+0x64] ;  /* 0x00006404081a5981 */ /* 0x000f22000c1e1900 */
[----:B------:R-:W-:-:S03]  /*0430*/  @P3 LOP3.LUT R13, R13, R21, RZ, 0x3c, !PT ;  /* 0x000000150d0d3212 */ /* 0x000fc600078e3cff */
[----:B------:R-:W4:Y:S01]  /*0440*/  @!P0 LDG.E R21, desc[UR4][R8.64+0xc] ;  /* 0x00000c0408158981 */ /* 0x000f22000c1e1900 */
[----:B------:R-:W-:-:S03]  /*0450*/  @P2 LOP3.LUT R3, R3, R19, RZ, 0x3c, !PT ;  /* 0x0000001303032212 */ /* 0x000fc600078e3cff */
[----:B------:R-:W4:Y:S01]  /*0460*/  @!P0 LDG.E R19, desc[UR4][R8.64+0x4] ;  /* 0x0000040408138981 */ /* 0x000f22000c1e1900 */
[----:B------:R-:W-:-:S03]  /*0470*/  @P4 LOP3.LUT R13, R13, R23, RZ, 0x3c, !PT ;  /* 0x000000170d0d4212 */ /* 0x000fc600078e3cff */
[----:B------:R-:W4:Y:S01]  /*0480*/  @P1 LDG.E R23, desc[UR4][R8.64+0x18] ;  /* 0x0000180408171981 */ /* 0x000f22000c1e1900 */
[----:B--2---:R-:W-:-:S03]  /*0490*/  @!P0 LOP3.LUT R5, R5, R18, RZ, 0x3c, !PT ;  /* 0x0000001205058212 */ /* 0x004fc600078e3cff */
[----:B------:R-:W2:Y:S01]  /*04a0*/  @P2 LDG.E R18, desc[UR4][R8.64+0x30] ;  /* 0x0000300408122981 */ /* 0x000ea2000c1e1900 */
[----:B---3--:R-:W-:-:S03]  /*04b0*/  @P3 LOP3.LUT R3, R3, R22, RZ, 0x3c, !PT ;  /* 0x0000001603033212 */ /* 0x008fc600078e3cff */
[----:B------:R-:W3:Y:S01]  /*04c0*/  @P4 LDG.E R22, desc[UR4][R8.64+0x60] ;  /* 0x0000600408164981 */ /* 0x000ee2000c1e1900 */
[----:B----4-:R-:W-:-:S03]  /*04d0*/  @P1 LOP3.LUT R5, R5, R20, RZ, 0x3c, !PT ;  /* 0x0000001405051212 */ /* 0x010fc600078e3cff */
[----:B------:R-:W4:Y:S01]  /*04e0*/  @P3 LDG.E R20, desc[UR4][R8.64+0x44] ;  /* 0x0000440408143981 */ /* 0x000f22000c1e1900 */
[----:B------:R-:W-:-:S03]  /*04f0*/  @P5 LOP3.LUT R13, R13, R26, RZ, 0x3c, !PT ;  /* 0x0000001a0d0d5212 */ /* 0x000fc600078e3cff */
[----:B------:R-:W4:Y:S01]  /*0500*/  @P6 LDG.E R26, desc[UR4][R8.64+0x78] ;  /* 0x00007804081a6981 */ /* 0x000f22000c1e1900 */
[----:B------:R-:W-:-:S03]  /*0510*/  @!P0 LOP3.LUT R2, R2, R21, RZ, 0x3c, !PT ;  /* 0x0000001502028212 */ /* 0x000fc600078e3cff */
[----:B------:R-:W4:Y:S01]  /*0520*/  @P2 LDG.E R21, desc[UR4][R8.64+0x34] ;  /* 0x0000340408152981 */ /* 0x000f22000c1e1900 */
[----:B------:R-:W-:-:S03]  /*0530*/  @!P0 LOP3.LUT R4, R4, R19, RZ, 0x3c, !PT ;  /* 0x0000001304048212 */ /* 0x000fc600078e3cff */
[----:B------:R-:W4:Y:S01]  /*0540*/  @P2 LDG.E R19, desc[UR4][R8.64+0x2c] ;  /* 0x00002c0408132981 */ /* 0x000f22000c1e1900 */
[----:B------:R-:W-:Y:S02]  /*0550*/  @P1 LOP3.LUT R2, R2, R25, RZ, 0x3c, !PT ;  /* 0x0000001902021212 */ /* 0x000fe400078e3cff */
[----:B------:R-:W-:Y:S01]  /*0560*/  @P1 LOP3.LUT R4, R4, R23, RZ, 0x3c, !PT ;  /* 0x0000001704041212 */ /* 0x000fe200078e3cff */
[----:B------:R-:W4:Y:S04]  /*0570*/  @P3 LDG.E R25, desc[UR4][R8.64+0x48] ;  /* 0x0000480408193981 */ /* 0x000f28000c1e1900 */
[----:B------:R-:W4:Y:S01]  /*0580*/  @P3 LDG.E R23, desc[UR4][R8.64+0x40] ;  /* 0x0000400408173981 */ /* 0x000f22000c1e1900 */
[----:B------:R-:W-:Y:S02]  /*0590*/  LOP3.LUT P0, RZ, R24, 0x80, RZ, 0xc0, !PT ;  /* 0x0000008018ff7812 */ /* 0x000fe4000780c0ff */
[----:B--2---:R-:W-:-:S02]  /*05a0*/  @P2 LOP3.LUT R5, R5, R18, RZ, 0x3c, !PT ;  /* 0x0000001205052212 */ /* 0x004fc400078e3cff */
[----:B------:R-:W2:Y:S01]  /*05b0*/  @P4 LDG.E R18, desc[UR4][R8.64+0x58] ;  /* 0x0000580408124981 */ /* 0x000ea2000c1e1900 */
[----:B---3--:R-:W-:-:S03]  /*05c0*/  @P4 LOP3.LUT R3, R3, R22, RZ, 0x3c, !PT ;  /* 0x0000001603034212 */ /* 0x008fc600078e3cff */
[----:B------:R-:W3:Y:S01]  /*05d0*/  @P5 LDG.E R22, desc[UR4][R8.64+0x74] ;  /* 0x0000740408165981 */ /* 0x000ee2000c1e1900 */
[----:B----4-:R-:W-:-:S03]  /*05e0*/  @P3 LOP3.LUT R5, R5, R20, RZ, 0x3c, !PT ;  /* 0x0000001405053212 */ /* 0x010fc600078e3cff */
[----:B------:R-:W4:Y:S01]  /*05f0*/  @P5 LDG.E R20, desc[UR4][R8.64+0x6c] ;  /* 0x00006c0408145981 */ /* 0x000f22000c1e1900 */
[----:B------:R-:W-:-:S03]  /*0600*/  @P6 LOP3.LUT R13, R13, R26, RZ, 0x3c, !PT ;  /* 0x0000001a0d0d6212 */ /* 0x000fc600078e3cff */
        /* <DEDUP_REMOVED lines=9> */
[----:B--2---:R-:W-:-:S03]  /*06a0*/  @P4 LOP3.LUT R5, R5, R18, RZ, 0x3c, !PT ;  /* 0x0000001205054212 */ /* 0x004fc600078e3cff */
        /* <DEDUP_REMOVED lines=15> */
[----:B--2---:R-:W-:-:S04]  /*07a0*/  @P6 LOP3.LUT R5, R5, R18, RZ, 0x3c, !PT ;  /* 0x0000001205056212 */ /* 0x004fc800078e3cff */
[----:B---3--:R-:W-:Y:S02]  /*07b0*/  @P0 LOP3.LUT R5, R5, R22, RZ, 0x3c, !PT ;  /* 0x0000001605050212 */ /* 0x008fe400078e3cff */
[----:B----4-:R-:W-:-:S04]  /*07c0*/  @P6 LOP3.LUT R3, R3, R20, RZ, 0x3c, !PT ;  /* 0x0000001403036212 */ /* 0x010fc800078e3cff */
[----:B------:R-:W-:Y:S02]  /*07d0*/  @P0 LOP3.LUT R3, R3, R26, RZ, 0x3c, !PT ;  /* 0x0000001a03030212 */ /* 0x000fe400078e3cff */
[----:B------:R-:W-:Y:S02]  /*07e0*/  @P6 LOP3.LUT R2, R2, R21, RZ, 0x3c, !PT ;  /* 0x0000001502026212 */ /* 0x000fe400078e3cff */
[----:B------:R-:W-:Y:S02]  /*07f0*/  @P6 LOP3.LUT R4, R4, R19, RZ, 0x3c, !PT ;  /* 0x0000001304046212 */ /* 0x000fe400078e3cff */
[----:B------:R-:W-:Y:S02]  /*0800*/  @P0 LOP3.LUT R2, R2, R25, RZ, 0x3c, !PT ;  /* 0x0000001902020212 */ /* 0x000fe400078e3cff */
[----:B------:R-:W-:Y:S02]  /*0810*/  @P0 LOP3.LUT R4, R4, R23, RZ, 0x3c, !PT ;  /* 0x0000001704040212 */ /* 0x000fe400078e3cff */
[----:B------:R-:W-:-:S13]  /*0820*/  R2P PR, R24.B1, 0x7f ;  /* 0x0000007f18007804 */ /* 0x000fda0000001000 */
[----:B------:R-:W2:Y:S04]  /*0830*/  @P0 LDG.E R18, desc[UR4][R8.64+0xa0] ;  /* 0x0000a00408120981 */ /* 0x000ea8000c1e1900 */
[----:B------:R-:W3:Y:S04]  /*0840*/  @P1 LDG.E R20, desc[UR4][R8.64+0xb4] ;  /* 0x0000b40408141981 */ /* 0x000ee8000c1e1900 */
[----:B------:R-:W4:Y:S04]  /*0850*/  @P2 LDG.E R26, desc[UR4][R8.64+0xc8] ;  /* 0x0000c804081a2981 */ /* 0x000f28000c1e1900 */
[----:B------:R-:W4:Y:S04]  /*0860*/  @P3 LDG.E R28, desc[UR4][R8.64+0xdc] ;  /* 0x0000dc04081c3981 */ /* 0x000f28000c1e1900 */
[----:B------:R-:W4:Y:S04]  /*0870*/  @P0 LDG.E R19, desc[UR4][R8.64+0xa4] ;  /* 0x0000a40408130981 */ /* 0x000f28000c1e1900 */
[----:B------:R-:W4:Y:S04]  /*0880*/  @P0 LDG.E R22, desc[UR4][R8.64+0xb0] ;  /* 0x0000b00408160981 */ /* 0x000f28000c1e1900 */
[----:B------:R-:W4:Y:S04]  /*0890*/  @P4 LDG.E R25, desc[UR4][R8.64+0xf0] ;  /* 0x0000f00408194981 */ /* 0x000f28000c1e1900 */
[----:B------:R-:W4:Y:S04]  /*08a0*/  @P0 LDG.E R21, desc[UR4][R8.64+0xac] ;  /* 0x0000ac0408150981 */ /* 0x000f28000c1e1900 */
[----:B------:R-:W4:Y:S01]  /*08b0*/  @P1 LDG.E R23, desc[UR4][R8.64+0xb8] ;  /* 0x0000b80408171981 */ /* 0x000f22000c1e1900 */
[----:B--2---:R-:W-:-:S03]  /*08c0*/  @P0 LOP3.LUT R13, R13, R18, RZ, 0x3c, !PT ;  /* 0x000000120d0d0212 */ /* 0x004fc600078e3cff */
[----:B------:R-:W2:Y:S01]  /*08d0*/  @P1 LDG.E R18, desc[UR4][R8.64+0xbc] ;  /* 0x0000bc0408121981 */ /* 0x000ea2000c1e1900 */
[----:B---3--:R-:W-:-:S03]  /*08e0*/  @P1 LOP3.LUT R13, R13, R20, RZ, 0x3c, !PT ;  /* 0x000000140d0d1212 */ /* 0x008fc600078e3cff */
[----:B------:R-:W3:Y:S01]  /*08f0*/  @P0 LDG.E R20, desc[UR4][R8.64+0xa8] ;  /* 0x0000a80408140981 */ /* 0x000ee2000c1e1900 */
[----:B----4-:R-:W-:-:S03]  /*0900*/  @P2 LOP3.LUT R13, R13, R26, RZ, 0x3c, !PT ;  /* 0x0000001a0d0d2212 */ /* 0x010fc600078e3cff */
[----:B------:R-:W4:Y:S01]  /*0910*/  @P5 LDG.E R26, desc[UR4][R8.64+0x104] ;  /* 0x00010404081a5981 */ /* 0x000f22000c1e1900 */
[----:B------:R-:W-:Y:S02]  /*0920*/  @P3 LOP3.LUT R13, R13, R28, RZ, 0x3c, !PT ;  /* 0x0000001c0d0d3212 */ /* 0x000fe400078e3cff */
[----:B------:R-:W-:Y:S02]  /*0930*/  @P0 LOP3.LUT R4, R4, R19, RZ, 0x3c, !PT ;  /* 0x0000001304040212 */ /* 0x000fe400078e3cff */
        /* <DEDUP_REMOVED lines=9> */
[----:B---3--:R-:W-:-:S03]  /*09d0*/  @P0 LOP3.LUT R5, R5, R20, RZ, 0x3c, !PT ;  /* 0x0000001405050212 */ /* 0x008fc600078e3cff */
[----:B------:R-:W3:Y:S01]  /*09e0*/  @P1 LDG.E R20, desc[UR4][R8.64+0xc4] ;  /* 0x0000c40408141981 */ /* 0x000ee2000c1e1900 */
[----:B--2---:R-:W-:-:S03]  /*09f0*/  @P1 LOP3.LUT R5, R5, R18, RZ, 0x3c, !PT ;  /* 0x0000001205051212 */ /* 0x004fc600078e3cff */
[----:B------:R-:W2:Y:S01]  /*0a00*/  @P3 LDG.E R18, desc[UR4][R8.64+0xe4] ;  /* 0x0000e40408123981 */ /* 0x000ea2000c1e1900 */
[----:B------:R-:W-:Y:S02]  /*0a10*/  LOP3.LUT P0, RZ, R24, 0x8000, RZ, 0xc0, !PT ;  /* 0x0000800018ff7812 */ /* 0x000fe4000780c0ff */
[----:B----4-:R-:W-:Y:S01]  /*0a20*/  @P5 LOP3.LUT R13, R13, R26, RZ, 0x3c, !PT ;  /* 0x0000001a0d0d5212 */ /* 0x010fe200078e3cff */
[----:B------:R-:W4:Y:S04]  /*0a30*/  @P2 LDG.E R24, desc[UR4][R8.64+0xd8] ;  /* 0x0000d80408182981 */ /* 0x000f28000c1e1900 */
[----:B------:R-:W4:Y:S01]  /*0a40*/  @P6 LDG.E R26, desc[UR4][R8.64+0x118] ;  /* 0x00011804081a6981 */ /* 0x000f22000c1e1900 */
[----:B------:R-:W-:Y:S02]  /*0a50*/  @P1 LOP3.LUT R2, R2, R19, RZ, 0x3c, !PT ;  /* 0x0000001302021212 */ /* 0x000fe400078e3cff */
[----:B------:R-:W-:Y:S01]  /*0a60*/  @P2 LOP3.LUT R5, R5, R22, RZ, 0x3c, !PT ;  /* 0x0000001605052212 */ /* 0x000fe200078e3cff */
[----:B------:R-:W4:Y:S04]  /*0a70*/  @P3 LDG.E R19, desc[UR4][R8.64+0xe8] ;  /* 0x0000e80408133981 */ /* 0x000f28000c1e1900 */
[----:B------:R-:W4:Y:S01]  /*0a80*/  @P4 LDG.E R22, desc[UR4][R8.64+0xf8] ;  /* 0x0000f80408164981 */ /* 0x000f22000c1e1900 */
[----:B------:R-:W-:-:S03]  /*0a90*/  @P2 LOP3.LUT R4, R4, R21, RZ, 0x3c, !PT ;  /* 0x0000001504042212 */ /* 0x000fc600078e3cff */
[----:B------:R-:W4:Y:S01]  /*0aa0*/  @P4 LDG.E R21, desc[UR4][R8.64+0xf4] ;  /* 0x0000f40408154981 */ /* 0x000f22000c1e1900 */
[----:B------:R-:W-:-:S03]  /*0ab0*/  @P2 LOP3.LUT R2, R2, R23, RZ, 0x3c, !PT ;  /* 0x0000001702022212 */ /* 0x000fc600078e3cff */
[----:B------:R-:W4:Y:S01]  /*0ac0*/  @P4 LDG.E R23, desc[UR4][R8.64+0xfc] ;  /* 0x0000fc0408174981 */ /* 0x000f22000c1e1900 */
[----:B------:R-:W-:-:S03]  /*0ad0*/  @P3 LOP3.LUT R4, R4, R25, RZ, 0x3c, !PT ;  /* 0x0000001904043212 */ /* 0x000fc600078e3cff */
[----:B------:R-:W4:Y:S04]  /*0ae0*/  @P5 LDG.E R25, desc[UR4][R8.64+0x108] ;  /* 0x0001080408195981 */ /* 0x000f28000c1e1900 */
[----:B------:R-:W4:Y:S01]  /*0af0*/  @P0 LDG.E R27, desc[UR4][R8.64+0x138] ;  /* 0x00013804081b0981 */ /* 0x000f22000c1e1900 */
[----:B---3--:R-:W-:-:S03]  /*0b00*/  @P1 LOP3.LUT R3, R3, R20, RZ, 0x3c, !PT ;  /* 0x0000001403031212 */ /* 0x008fc600078e3cff */
[----:B------:R-:W3:Y:S01]  /*0b10*/  @P3 LDG.E R20, desc[UR4][R8.64+0xec] ;  /* 0x0000ec0408143981 */ /* 0x000ee2000c1e1900 */
[----:B--2---:R-:W-:-:S03]  /*0b20*/  @P3 LOP3.LUT R5, R5, R18, RZ, 0x3c, !PT ;  /* 0x0000001205053212 */ /* 0x004fc600078e3cff */
[----:B------:R-:W2:Y:S01]  /*0b30*/  @P5 LDG.E R18, desc[UR4][R8.64+0x10c] ;  /* 0x00010c0408125981 */ /* 0x000ea2000c1e1900 */
        /* <DEDUP_REMOVED lines=22> */
[----:B------:R-:W-:-:S05]  /*0ca0*/  VIADD R17, R17, 0x10 ;  /* 0x0000001011117836 */ /* 0x000fca0000000000 */
[----:B------:R-:W-:Y:S02]  /*0cb0*/  ISETP.NE.AND P1, PT, R17, 0x20, PT ;  /* 0x000000201100780c */ /* 0x000fe40003f25270 */
[----:B------:R-:W-:Y:S02]  /*0cc0*/  @P5 LOP3.LUT R2, R2, R19, RZ, 0x3c, !PT ;  /* 0x0000001302025212 */ /* 0x000fe400078e3cff */
[----:B------:R-:W-:Y:S02]  /*0cd0*/  @P6 LOP3.LUT R4, R4, R21, RZ, 0x3c, !PT ;  /* 0x0000001504046212 */ /* 0x000fe400078e3cff */
[----:B------:R-:W-:Y:S02]  /*0ce0*/  @P6 LOP3.LUT R5, R5, R22, RZ, 0x3c, !PT ;  /* 0x0000001605056212 */ /* 0x000fe400078e3cff */
[----:B------:R-:W-:Y:S02]  /*0cf0*/  @P6 LOP3.LUT R2, R2, R23, RZ, 0x3c, !PT ;  /* 0x0000001702026212 */ /* 0x000fe400078e3cff */
[----:B------:R-:W-:-:S02]  /*0d00*/  @P0 LOP3.LUT R4, R4, R25, RZ, 0x3c, !PT ;  /* 0x0000001904040212 */ /* 0x000fc400078e3cff */
[----:B------:R-:W-:Y:S02]  /*0d10*/  @P0 LOP3.LUT R2, R2, R27, RZ, 0x3c, !PT ;  /* 0x0000001b02020212 */ /* 0x000fe400078e3cff */
[----:B---3--:R-:W-:-:S04]  /*0d20*/  @P5 LOP3.LUT R3, R3, R20, RZ, 0x3c, !PT ;  /* 0x0000001403035212 */ /* 0x008fc800078e3cff */
[----:B--2---:R-:W-:Y:S02]  /*0d30*/  @P6 LOP3.LUT R3, R3, R18, RZ, 0x3c, !PT ;  /* 0x0000001203036212 */ /* 0x004fe400078e3cff */
[----:B----4-:R-:W-:Y:S02]  /*0d40*/  @P0 LOP3.LUT R5, R5, R24, RZ, 0x3c, !PT ;  /* 0x0000001805050212 */ /* 0x010fe400078e3cff */
[----:B------:R-:W-:Y:S01]  /*0d50*/  @P0 LOP3.LUT R3, R3, R26, RZ, 0x3c, !PT ;  /* 0x0000001a03030212 */ /* 0x000fe200078e3cff */
[----:B------:R-:W-:Y:S06]  /*0d60*/  @P1 BRA `(.L_x_69) ;  /* 0xfffffff400481947 */ /* 0x000fec000383ffff */
[----:B------:R-:W-:-:S05]  /*0d70*/  VIADD R15, R15, 0x1 ;  /* 0x000000010f0f7836 */ /* 0x000fca0000000000 */
[----:B------:R-:W-:-:S13]  /*0d80*/  ISETP.NE.AND P0, PT, R15, 0x5, PT ;  /* 0x000000050f00780c */ /* 0x000fda0003f05270 */
[----:B------:R-:W-:Y:S05]  /*0d90*/  @P0 BRA `(.L_x_70) ;  /* 0xfffffff400240947 */ /* 0x000fea000383ffff */
[----:B------:R-:W0:Y:S01]  /*0da0*/  LDC.64 R8, c[0x0][0x388] ;  /* 0x0000e200ff087b82 */ /* 0x000e220000000a00 */
[----:B------:R-:W-:Y:S01]  /*0db0*/  VIADD R12, R12, 0x1 ;  /* 0x000000010c0c7836 */ /* 0x000fe20000000000 */
[----:B------:R-:W-:-:S04]  /*0dc0*/  LOP3.LUT R15, R0, 0x3, RZ, 0xc0, !PT ;  /* 0x00000003000f7812 */ /* 0x000fc800078ec0ff */
[----:B------:R-:W-:Y:S01]  /*0dd0*/  ISETP.GE.U32.AND P0, PT, R12, R15, PT ;  /* 0x0000000f0c00720c */ /* 0x000fe20003f06070 */
[----:B0-----:R-:W-:-:S05]  /*0de0*/  IMAD.WIDE.U32 R8, R14, 0x30, R8 ;  /* 0x000000300e087825 */ /* 0x001fca00078e0008 */
[----:B------:R0:W-:Y:S04]  /*0df0*/  STG.E.64 desc[UR4][R8.64+0x8], R4 ;  /* 0x0000080408007986 */ /* 0x0001e8000c101b04 */
[----:B------:R0:W-:Y:S04]  /*0e00*/  STG.E.64 desc[UR4][R8.64+0x10], R2 ;  /* 0x0000100208007986 */ /* 0x0001e8000c101b04 */
[----:B------:R0:W-:Y:S01]  /*0e10*/  STG.E desc[UR4][R8.64+0x4], R13 ;  /* 0x0000040d08007986 */ /* 0x0001e2000c101904 */
[----:B------:R-:W-:Y:S05]  /*0e20*/  @!P0 BRA `(.L_x_71) ;  /* 0xfffffff000f08947 */ /* 0x000fea000383ffff */
.L_x_68:
[----:B------:R-:W-:Y:S05]  /*0e30*/  BSYNC.RECONVERGENT B1 ;  /* 0x0000000000017941 */ /* 0x000fea0003800200 */
.L_x_67:
[----:B------:R-:W-:Y:S01]  /*0e40*/  ISETP.GT.U32.AND P0, PT, R0, 0x3, PT ;  /* 0x000000030000780c */ /* 0x000fe20003f04070 */
[----:B------:R-:W-:Y:S01]  /*0e50*/  VIADD R10, R10, 0x1 ;  /* 0x000000010a0a7836 */ /* 0x000fe20000000000 */
[--C-:B------:R-:W-:Y:S02]  /*0e60*/  SHF.R.U64 R0, R0, 0x2, R11.reuse ;  /* 0x0000000200007819 */ /* 0x100fe4000000120b */
[----:B------:R-:W-:Y:S02]  /*0e70*/  ISETP.GT.U32.AND.EX P0, PT, R11, RZ, PT, P0 ;  /* 0x000000ff0b00720c */ /* 0x000fe40003f04100 */
[----:B------:R-:W-:-:S11]  /*0e80*/  SHF.R.U32.HI R11, RZ, 0x2, R11 ;  /* 0x00000002ff0b7819 */ /* 0x000fd6000001160b */
[----:B------:R-:W-:Y:S05]  /*0e90*/  @P0 BRA `(.L_x_72) ;  /* 0xfffffff000b40947 */ /* 0x000fea000383ffff */
.L_x_66:
[----:B------:R-:W-:Y:S05]  /*0ea0*/  BSYNC.RECONVERGENT B0 ;  /* 0x0000000000007941 */ /* 0x000fea0003800200 */
.L_x_65:
[----:B0-----:R-:W0:Y:S01]  /*0eb0*/  S2R R5, SR_TID.X ;  /* 0x0000000000057919 */ /* 0x001e220000002100 */
[----:B------:R-:W0:Y:S02]  /*0ec0*/  LDC.64 R2, c[0x0][0x388] ;  /* 0x0000e200ff027b82 */ /* 0x000e240000000a00 */
[----:B0-----:R-:W-:-:S05]  /*0ed0*/  IMAD.WIDE.U32 R2, R5, 0x30, R2 ;  /* 0x0000003005027825 */ /* 0x001fca00078e0002 */
[----:B------:R-:W-:Y:S04]  /*0ee0*/  STG.E.64 desc[UR4][R2.64+0x18], RZ ;  /* 0x000018ff02007986 */ /* 0x000fe8000c101b04 */
[----:B------:R-:W-:Y:S04]  /*0ef0*/  STG.E desc[UR4][R2.64+0x20], RZ ;  /* 0x000020ff02007986 */ /* 0x000fe8000c101904 */
[----:B------:R-:W-:Y:S01]  /*0f00*/  STG.E.64 desc[UR4][R2.64+0x28], RZ ;  /* 0x000028ff02007986 */ /* 0x000fe2000c101b04 */
[----:B------:R-:W-:Y:S05]  /*0f10*/  EXIT ;  /* 0x000000000000794d */ /* 0x000fea0003800000 */
.L_x_73:
        /* <DEDUP_REMOVED lines=14> */
.L_x_80:


//--------------------- .nv.global.init           --------------------------
	.section	.nv.global.init,"aw",@progbits
	.align	4
.nv.global.init:
	.type		mrg32k3aM1SubSeq,@object
	.size		mrg32k3aM1SubSeq,(mrg32k3aM2SubSeq - mrg32k3aM1SubSeq)
mrg32k3aM1SubSeq:
        /*0000*/ 	.byte	0x0b, 0xcc, 0xee, 0x04, 0x73, 0x29, 0x8b, 0x6f, 0xf6, 0x53, 0x03, 0xf6, 0x23, 0xf6, 0xea, 0xda
        /* <DEDUP_REMOVED lines=125> */
	.type		mrg32k3aM2SubSeq,@object
	.size		mrg32k3aM2SubSeq,(mrg32k3aM1 - mrg32k3aM2SubSeq)
mrg32k3aM2SubSeq:
        /* <DEDUP_REMOVED lines=126> */
	.type		mrg32k3aM1,@object
	.size		mrg32k3aM1,(mrg32k3aM1Seq - mrg32k3aM1)
mrg32k3aM1:
        /* <DEDUP_REMOVED lines=144> */
	.type		mrg32k3aM1Seq,@object
	.size		mrg32k3aM1Seq,(mrg32k3aM2 - mrg32k3aM1Seq)
mrg32k3aM1Seq:
        /* <DEDUP_REMOVED lines=144> */
	.type		mrg32k3aM2,@object
	.size		mrg32k3aM2,(mrg32k3aM2Seq - mrg32k3aM2)
mrg32k3aM2:
        /* <DEDUP_REMOVED lines=144> */
	.type		mrg32k3aM2Seq,@object
	.size		mrg32k3aM2Seq,(precalc_xorwow_matrix - mrg32k3aM2Seq)
mrg32k3aM2Seq:
        /* <DEDUP_REMOVED lines=144> */
	.type		precalc_xorwow_matrix,@object
	.size		precalc_xorwow_matrix,(precalc_xorwow_offset_matrix - precalc_xorwow_matrix)
precalc_xorwow_matrix:
        /* <DEDUP_REMOVED lines=6400> */
	.type		precalc_xorwow_offset_matrix,@object
	.size		precalc_xorwow_offset_matrix,(.L_1 - precalc_xorwow_offset_matrix)
precalc_xorwow_offset_matrix:
        /* <DEDUP_REMOVED lines=6400> */
.L_1:


//--------------------- .nv.shared.reserved.0     --------------------------
	.section	.nv.shared.reserved.0,"aw",@nobits
	.weak		__nv_reservedSMEM_offset_0_alias
	.size		__nv_reservedSMEM_offset_0_alias, 0, 64
	.other		__nv_reservedSMEM_offset_0_alias,@"STO_CUDA_RESERVED_SHARED STV_DEFAULT"
__nv_reservedSMEM_offset_0_alias:
	.zero		0
	.zero		64


//--------------------- .nv.constant0._Z24updatePheromoneTrailsACSPPdS0_PPjS_mm --------------------------
	.section	.nv.constant0._Z24updatePheromoneTrailsACSPPdS0_PPjS_mm,"a",@progbits
	.sectionflags	@""
	.align	4
.nv.constant0._Z24updatePheromoneTrailsACSPPdS0_PPjS_mm:
	.zero		944


//--------------------- .nv.constant0._Z23updatePheromoneTrailsASPPdPPjS_mm --------------------------
	.section	.nv.constant0._Z23updatePheromoneTrailsASPPdPPjS_mm,"a",@progbits
	.sectionflags	@""
	.align	4
.nv.constant0._Z23updatePheromoneTrailsASPPdPPjS_mm:
	.zero		936


//--------------------- .nv.constant0._Z15colonyKernelTSPPPdS0_PPjS_P17curandStateXORWOWmm --------------------------
	.section	.nv.constant0._Z15colonyKernelTSPPPdS0_PPjS_P17curandStateXORWOWmm,"a",@progbits
	.sectionflags	@""
	.align	4
.nv.constant0._Z15colonyKernelTSPPPdS0_PPjS_P17curandStateXORWOWmm:
	.zero		952


//--------------------- .nv.constant0._Z11setupKerneljP17curandStateXORWOW --------------------------
	.section	.nv.constant0._Z11setupKerneljP17curandStateXORWOW,"a",@progbits
	.sectionflags	@""
	.align	4
.nv.constant0._Z11setupKerneljP17curandStateXORWOW:
	.zero		912


//--------------------- SYMBOLS --------------------------

	.type		.nv.reservedSmem.offset0,@object
	.size		.nv.reservedSmem.offset0,0x4
